	.headerflags	@"EF_CUDA_TEXMODE_UNIFIED EF_CUDA_64BIT_ADDRESS EF_CUDA_SM86 EF_CUDA_VIRTUAL_SM(EF_CUDA_SM86)"
	.elftype	@"ET_EXEC"


//--------------------- .nv.info                  --------------------------
	.section	.nv.info,"",@"SHT_CUDA_INFO"
	.align	4


	//----- nvinfo : EIATTR_REGCOUNT
	.align		4
        /*0000*/ 	.byte	0x04, 0x2f
        /*0002*/ 	.short	(.L_2 - .L_1)
	.align		4
.L_1:
        /*0004*/ 	.word	index@(triton_red_fused__to_copy_add_amax_amin_clamp_mul_native_layer_norm_reciprocal_12)
        /*0008*/ 	.word	0x00000039


	//----- nvinfo : EIATTR_MIN_STACK_SIZE
	.align		4
.L_2:
        /*000c*/ 	.byte	0x04, 0x12
        /*000e*/ 	.short	(.L_4 - .L_3)
	.align		4
.L_3:
        /*0010*/ 	.word	index@(triton_red_fused__to_copy_add_amax_amin_clamp_mul_native_layer_norm_reciprocal_12)
        /*0014*/ 	.word	0x00000000


	//----- nvinfo : EIATTR_FRAME_SIZE
	.align		4
.L_4:
        /*0018*/ 	.byte	0x04, 0x11
        /*001a*/ 	.short	(.L_6 - .L_5)
	.align		4
.L_5:
        /*001c*/ 	.word	index@(triton_red_fused__to_copy_add_amax_amin_clamp_mul_native_layer_norm_reciprocal_12)
        /*0020*/ 	.word	0x00000000


	//----- nvinfo : EIATTR_MIN_STACK_SIZE
	.align		4
.L_6:
        /*0024*/ 	.byte	0x04, 0x12
        /*0026*/ 	.short	(.L_8 - .L_7)
	.align		4
.L_7:
        /*0028*/ 	.word	index@(triton_red_fused__to_copy_add_amax_amin_clamp_mul_native_layer_norm_reciprocal_12)
        /*002c*/ 	.word	0x00000000
.L_8:


//--------------------- .nv.info.triton_red_fused__to_copy_add_amax_amin_clamp_mul_native_layer_norm_reciprocal_12 --------------------------
	.section	.nv.info.triton_red_fused__to_copy_add_amax_amin_clamp_mul_native_layer_norm_reciprocal_12,"",@"SHT_CUDA_INFO"
	.sectionflags	@""
	.align	4


	//----- nvinfo : EIATTR_CUDA_API_VERSION
	.align		4
        /*0000*/ 	.byte	0x04, 0x37
        /*0002*/ 	.short	(.L_10 - .L_9)
.L_9:
        /*0004*/ 	.word	0x0000007c


	//----- nvinfo : EIATTR_SW2861232_WAR
	.align		4
.L_10:
        /*0008*/ 	.byte	0x01, 0x35
	.zero		2


	//----- nvinfo : EIATTR_PARAM_CBANK
	.align		4
        /*000c*/ 	.byte	0x04, 0x0a
        /*000e*/ 	.short	(.L_12 - .L_11)
	.align		4
.L_11:
        /*0010*/ 	.word	index@(.nv.constant0.triton_red_fused__to_copy_add_amax_amin_clamp_mul_native_layer_norm_reciprocal_12)
        /*0014*/ 	.short	0x0160
        /*0016*/ 	.short	0x0078


	//----- nvinfo : EIATTR_CBANK_PARAM_SIZE
	.align		4
.L_12:
        /*0018*/ 	.byte	0x03, 0x19
        /*001a*/ 	.short	0x0078


	//----- nvinfo : EIATTR_KPARAM_INFO
	.align		4
        /*001c*/ 	.byte	0x04, 0x17
        /*001e*/ 	.short	(.L_14 - .L_13)
.L_13:
        /*0020*/ 	.word	0x00000000
        /*0024*/ 	.short	0x000f
        /*0026*/ 	.short	0x0070
        /*0028*/ 	.byte	0x00, 0xf4, 0x21, 0x00


	//----- nvinfo : EIATTR_KPARAM_INFO
	.align		4
.L_14:
        /*002c*/ 	.byte	0x04, 0x17
        /*002e*/ 	.short	(.L_16 - .L_15)
.L_15:
        /*0030*/ 	.word	0x00000000
        /*0034*/ 	.short	0x000e
        /*0036*/ 	.short	0x006c
        /*0038*/ 	.byte	0x00, 0xf0, 0x11, 0x00


	//----- nvinfo : EIATTR_KPARAM_INFO
	.align		4
.L_16:
        /*003c*/ 	.byte	0x04, 0x17
        /*003e*/ 	.short	(.L_18 - .L_17)
.L_17:
        /*0040*/ 	.word	0x00000000
        /*0044*/ 	.short	0x000d
        /*0046*/ 	.short	0x0068
        /*0048*/ 	.byte	0x00, 0xf0, 0x11, 0x00


	//----- nvinfo : EIATTR_KPARAM_INFO
	.align		4
.L_18:
        /*004c*/ 	.byte	0x04, 0x17
        /*004e*/ 	.short	(.L_20 - .L_19)
.L_19:
        /*0050*/ 	.word	0x00000000
        /*0054*/ 	.short	0x000c
        /*0056*/ 	.short	0x0060
        /*0058*/ 	.byte	0x00, 0xf4, 0x21, 0x00


	//----- nvinfo : EIATTR_KPARAM_INFO
	.align		4
.L_20:
        /*005c*/ 	.byte	0x04, 0x17
        /*005e*/ 	.short	(.L_22 - .L_21)
.L_21:
        /*0060*/ 	.word	0x00000000
        /*0064*/ 	.short	0x000b
        /*0066*/ 	.short	0x0058
        /*0068*/ 	.byte	0x00, 0xf4, 0x21, 0x00


	//----- nvinfo : EIATTR_KPARAM_INFO
	.align		4
.L_22:
        /*006c*/ 	.byte	0x04, 0x17
        /*006e*/ 	.short	(.L_24 - .L_23)
.L_23:
        /*0070*/ 	.word	0x00000000
        /*0074*/ 	.short	0x000a
        /*0076*/ 	.short	0x0050
        /*0078*/ 	.byte	0x00, 0xf4, 0x21, 0x00


	//----- nvinfo : EIATTR_KPARAM_INFO
	.align		4
.L_24:
        /*007c*/ 	.byte	0x04, 0x17
        /*007e*/ 	.short	(.L_26 - .L_25)
.L_25:
        /*0080*/ 	.word	0x00000000
        /*0084*/ 	.short	0x0009
        /*0086*/ 	.short	0x0048
        /*0088*/ 	.byte	0x00, 0xf4, 0x21, 0x00


	//----- nvinfo : EIATTR_KPARAM_INFO
	.align		4
.L_26:
        /*008c*/ 	.byte	0x04, 0x17
        /*008e*/ 	.short	(.L_28 - .L_27)
.L_27:
        /*0090*/ 	.word	0x00000000
        /*0094*/ 	.short	0x0008
        /*0096*/ 	.short	0x0040
        /*0098*/ 	.byte	0x00, 0xf4, 0x21, 0x00


	//----- nvinfo : EIATTR_KPARAM_INFO
	.align		4
.L_28:
        /*009c*/ 	.byte	0x04, 0x17
        /*009e*/ 	.short	(.L_30 - .L_29)
.L_29:
        /*00a0*/ 	.word	0x00000000
        /*00a4*/ 	.short	0x0007
        /*00a6*/ 	.short	0x0038
        /*00a8*/ 	.byte	0x00, 0xf4, 0x21, 0x00


	//----- nvinfo : EIATTR_KPARAM_INFO
	.align		4
.L_30:
        /*00ac*/ 	.byte	0x04, 0x17
        /*00ae*/ 	.short	(.L_32 - .L_31)
.L_31:
        /*00b0*/ 	.word	0x00000000
        /*00b4*/ 	.short	0x0006
        /*00b6*/ 	.short	0x0030
        /*00b8*/ 	.byte	0x00, 0xf4, 0x21, 0x00


	//----- nvinfo : EIATTR_KPARAM_INFO
	.align		4
.L_32:
        /*00bc*/ 	.byte	0x04, 0x17
        /*00be*/ 	.short	(.L_34 - .L_33)
.L_33:
        /*00c0*/ 	.word	0x00000000
        /*00c4*/ 	.short	0x0005
        /*00c6*/ 	.short	0x0028
        /*00c8*/ 	.byte	0x00, 0xf4, 0x21, 0x00


	//----- nvinfo : EIATTR_KPARAM_INFO
	.align		4
.L_34:
        /*00cc*/ 	.byte	0x04, 0x17
        /*00ce*/ 	.short	(.L_36 - .L_35)
.L_35:
        /*00d0*/ 	.word	0x00000000
        /*00d4*/ 	.short	0x0004
        /*00d6*/ 	.short	0x0020
        /*00d8*/ 	.byte	0x00, 0xf4, 0x21, 0x00


	//----- nvinfo : EIATTR_KPARAM_INFO
	.align		4
.L_36:
        /*00dc*/ 	.byte	0x04, 0x17
        /*00de*/ 	.short	(.L_38 - .L_37)
.L_37:
        /*00e0*/ 	.word	0x00000000
        /*00e4*/ 	.short	0x0003
        /*00e6*/ 	.short	0x0018
        /*00e8*/ 	.byte	0x00, 0xf4, 0x21, 0x00


	//----- nvinfo : EIATTR_KPARAM_INFO
	.align		4
.L_38:
        /*00ec*/ 	.byte	0x04, 0x17
        /*00ee*/ 	.short	(.L_40 - .L_39)
.L_39:
        /*00f0*/ 	.word	0x00000000
        /*00f4*/ 	.short	0x0002
        /*00f6*/ 	.short	0x0010
        /*00f8*/ 	.byte	0x00, 0xf4, 0x21, 0x00


	//----- nvinfo : EIATTR_KPARAM_INFO
	.align		4
.L_40:
        /*00fc*/ 	.byte	0x04, 0x17
        /*00fe*/ 	.short	(.L_42 - .L_41)
.L_41:
        /*0100*/ 	.word	0x00000000
        /*0104*/ 	.short	0x0001
        /*0106*/ 	.short	0x0008
        /*0108*/ 	.byte	0x00, 0xf4, 0x21, 0x00


	//----- nvinfo : EIATTR_KPARAM_INFO
	.align		4
.L_42:
        /*010c*/ 	.byte	0x04, 0x17
        /*010e*/ 	.short	(.L_44 - .L_43)
.L_43:
        /*0110*/ 	.word	0x00000000
        /*0114*/ 	.short	0x0000
        /*0116*/ 	.short	0x0000
        /*0118*/ 	.byte	0x00, 0xf4, 0x21, 0x00


	//----- nvinfo : EIATTR_MAXREG_COUNT
	.align		4
.L_44:
        /*011c*/ 	.byte	0x03, 0x1b
        /*011e*/ 	.short	0x00ff


	//----- nvinfo : EIATTR_COOP_GROUP_MASK_REGIDS
	.align		4
        /*0120*/ 	.byte	0x04, 0x29
        /*0122*/ 	.short	(.L_46 - .L_45)


	//   ....[0]....
.L_45:
        /*0124*/ 	.word	0xffffffff


	//   ....[1]....
        /*0128*/ 	.word	0xffffffff


	//   ....[2]....
        /*012c*/ 	.word	0xffffffff


	//   ....[3]....
        /*0130*/ 	.word	0xffffffff


	//   ....[4]....
        /*0134*/ 	.word	0xffffffff


	//   ....[5]....
        /*0138*/ 	.word	0xffffffff


	//   ....[6]....
        /*013c*/ 	.word	0xffffffff


	//   ....[7]....
        /*0140*/ 	.word	0xffffffff


	//   ....[8]....
        /*0144*/ 	.word	0xffffffff


	//   ....[9]....
        /*0148*/ 	.word	0xffffffff


	//   ....[10]....
        /*014c*/ 	.word	0xffffffff


	//   ....[11]....
        /*0150*/ 	.word	0xffffffff


	//   ....[12]....
        /*0154*/ 	.word	0xffffffff


	//   ....[13]....
        /*0158*/ 	.word	0xffffffff


	//   ....[14]....
        /*015c*/ 	.word	0xffffffff


	//   ....[15]....
        /*0160*/ 	.word	0xffffffff


	//   ....[16]....
        /*0164*/ 	.word	0xffffffff


	//   ....[17]....
        /*0168*/ 	.word	0xffffffff


	//   ....[18]....
        /*016c*/ 	.word	0xffffffff


	//   ....[19]....
        /*0170*/ 	.word	0xffffffff


	//   ....[20]....
        /*0174*/ 	.word	0xffffffff


	//   ....[21]....
        /*0178*/ 	.word	0xffffffff


	//   ....[22]....
        /*017c*/ 	.word	0xffffffff


	//   ....[23]....
        /*0180*/ 	.word	0xffffffff


	//   ....[24]....
        /*0184*/ 	.word	0xffffffff


	//----- nvinfo : EIATTR_COOP_GROUP_INSTR_OFFSETS
	.align		4
.L_46:
        /*0188*/ 	.byte	0x04, 0x28
        /*018a*/ 	.short	(.L_48 - .L_47)


	//   ....[0]....
.L_47:
        /*018c*/ 	.word	0x000015a0


	//   ....[1]....
        /*0190*/ 	.word	0x000015f0


	//   ....[2]....
        /*0194*/ 	.word	0x000016f0


	//   ....[3]....
        /*0198*/ 	.word	0x00001730


	//   ....[4]....
        /*019c*/ 	.word	0x00001840


	//   ....[5]....
        /*01a0*/ 	.word	0x00001880


	//   ....[6]....
        /*01a4*/ 	.word	0x000019b0


	//   ....[7]....
        /*01a8*/ 	.word	0x000019f0


	//   ....[8]....
        /*01ac*/ 	.word	0x00001ac0


	//   ....[9]....
        /*01b0*/ 	.word	0x00001b00


	//   ....[10]....
        /*01b4*/ 	.word	0x00001c40


	//   ....[11]....
        /*01b8*/ 	.word	0x00001c50


	//   ....[12]....
        /*01bc*/ 	.word	0x00001cd0


	//   ....[13]....
        /*01c0*/ 	.word	0x000025a0


	//   ....[14]....
        /*01c4*/ 	.word	0x000025f0


	//   ....[15]....
        /*01c8*/ 	.word	0x000026a0


	//   ....[16]....
        /*01cc*/ 	.word	0x000026d0


	//   ....[17]....
        /*01d0*/ 	.word	0x00002730


	//   ....[18]....
        /*01d4*/ 	.word	0x00002750


	//   ....[19]....
        /*01d8*/ 	.word	0x000027b0


	//   ....[20]....
        /*01dc*/ 	.word	0x000027d0


	//   ....[21]....
        /*01e0*/ 	.word	0x00002840


	//   ....[22]....
        /*01e4*/ 	.word	0x000028b0


	//   ....[23]....
        /*01e8*/ 	.word	0x000028d0


	//   ....[24]....
        /*01ec*/ 	.word	0x000029b0


	//----- nvinfo : EIATTR_EXIT_INSTR_OFFSETS
	.align		4
.L_48:
        /*01f0*/ 	.byte	0x04, 0x1c
        /*01f2*/ 	.short	(.L_50 - .L_49)


	//   ....[0]....
.L_49:
        /*01f4*/ 	.word	0x00003030


	//----- nvinfo : EIATTR_REQNTID
	.align		4
.L_50:
        /*01f8*/ 	.byte	0x04, 0x10
        /*01fa*/ 	.short	(.L_52 - .L_51)
.L_51:
        /*01fc*/ 	.word	0x00000040
        /*0200*/ 	.word	0x00000001
        /*0204*/ 	.word	0x00000001
.L_52:


//--------------------- .nv.callgraph             --------------------------
	.section	.nv.callgraph,"",@"SHT_CUDA_CALLGRAPH"
	.align	4
	.sectionentsize	8
	.align		4
        /*0000*/ 	.word	0x00000000
	.align		4
        /*0004*/ 	.word	0xffffffff
	.align		4
        /*0008*/ 	.word	0x00000000
	.align		4
        /*000c*/ 	.word	0xfffffffe
	.align		4
        /*0010*/ 	.word	0x00000000
	.align		4
        /*0014*/ 	.word	0xfffffffd
	.align		4
        /*0018*/ 	.word	0x00000000
	.align		4
        /*001c*/ 	.word	0xfffffffc


//--------------------- .nv.rel.action            --------------------------
	.section	.nv.rel.action,"",@"SHT_CUDA_RELOCINFO"
	.align	8
	.sectionentsize	8
        /*0000*/ 	.byte	0x73, 0x00, 0x00, 0x00, 0x00, 0x00, 0x00, 0x00, 0x00, 0x00, 0x00, 0x11, 0x25, 0x00, 0x05, 0x36


//--------------------- .nv.constant4             --------------------------
	.section	.nv.constant4,"a",@progbits
	.align	8
	.align		8
.nv.constant4:
        /*0000*/ 	.dword	_$_str


//--------------------- .nv.constant0.triton_red_fused__to_copy_add_amax_amin_clamp_mul_native_layer_norm_reciprocal_12 --------------------------
	.section	.nv.constant0.triton_red_fused__to_copy_add_amax_amin_clamp_mul_native_layer_norm_reciprocal_12,"a",@progbits
	.sectionflags	@""
	.align	4
.nv.constant0.triton_red_fused__to_copy_add_amax_amin_clamp_mul_native_layer_norm_reciprocal_12:
	.zero		472


//--------------------- .text.triton_red_fused__to_copy_add_amax_amin_clamp_mul_native_layer_norm_reciprocal_12 --------------------------
	.section	.text.triton_red_fused__to_copy_add_amax_amin_clamp_mul_native_layer_norm_reciprocal_12,"ax",@progbits
	.sectionflags	@"SHF_BARRIERS=1"
	.sectioninfo	@"SHI_REGISTERS=57"
	.align	128
        .global         triton_red_fused__to_copy_add_amax_amin_clamp_mul_native_layer_norm_reciprocal_12
        .type           triton_red_fused__to_copy_add_amax_amin_clamp_mul_native_layer_norm_reciprocal_12,@function
        .size           triton_red_fused__to_copy_add_amax_amin_clamp_mul_native_layer_norm_reciprocal_12,(.L_x_4 - triton_red_fused__to_copy_add_amax_amin_clamp_mul_native_layer_norm_reciprocal_12)
        .other          triton_red_fused__to_copy_add_amax_amin_clamp_mul_native_layer_norm_reciprocal_12,@"STO_CUDA_ENTRY STV_DEFAULT"
triton_red_fused__to_copy_add_amax_amin_clamp_mul_native_layer_norm_reciprocal_12:
.text.triton_red_fused__to_copy_add_amax_amin_clamp_mul_native_layer_norm_reciprocal_12:
[----:B------:R-:W-:Y:S02]  /*0000*/  IMAD.MOV.U32 R1, RZ, RZ, c[0x0][0x28] ;  /* 0x00000a00ff017624 */ /* 0x000fe400078e00ff */
[----:B------:R-:W0:Y:S01]  /*0010*/  S2R R24, SR_CTAID.X ;  /* 0x0000000000187919 */ /* 0x000e220000002500 */
[----:B------:R-:W-:Y:S01]  /*0020*/  IMAD.MOV.U32 R0, RZ, RZ, 0x2 ;  /* 0x00000002ff007424 */ /* 0x000fe200078e00ff */
[----:B------:R-:W-:Y:S01]  /*0030*/  PRMT R22, RZ, 0x7610, R22 ;  /* 0x00007610ff167816 */ /* 0x000fe20000000016 */
[----:B------:R-:W-:Y:S01]  /*0040*/  ULDC.64 UR6, c[0x0][0x118] ;  /* 0x0000460000067ab9 */ /* 0x000fe20000000a00 */
[----:B------:R-:W-:Y:S01]  /*0050*/  PRMT R23, RZ, 0x7610, R23 ;  /* 0x00007610ff177816 */ /* 0x000fe20000000017 */
[----:B------:R-:W1:Y:S01]  /*0060*/  S2R R26, SR_TID.X ;  /* 0x00000000001a7919 */ /* 0x000e620000002100 */
[C---:B0-----:R-:W-:Y:S01]  /*0070*/  ISETP.GE.AND P1, PT, R24.reuse, 0x200, PT ;  /* 0x000002001800780c */ /* 0x041fe20003f26270 */
[----:B------:R-:W-:-:S04]  /*0080*/  IMAD.WIDE R2, R24, R0, c[0x0][0x180] ;  /* 0x0000600018027625 */ /* 0x000fc800078e0200 */
[----:B------:R-:W-:-:S08]  /*0090*/  IMAD.WIDE R8, R24, R0, c[0x0][0x188] ;  /* 0x0000620018087625 */ /* 0x000fd000078e0200 */
[----:B------:R0:W2:Y:S04]  /*00a0*/  @!P1 LDG.E.EL.U16 R22, [R2.64] ;  /* 0x0000000602169981 */ /* 0x0000a8000c2e1500 */
[----:B------:R3:W4:Y:S01]  /*00b0*/  @!P1 LDG.E.EL.U16 R23, [R8.64] ;  /* 0x0000000608179981 */ /* 0x000722000c2e1500 */
[----:B-1----:R-:W-:Y:S02]  /*00c0*/  IMAD.SHL.U32 R4, R26, 0x4, RZ ;  /* 0x000000041a047824 */ /* 0x002fe400078e00ff */
[----:B------:R-:W-:-:S03]  /*00d0*/  IMAD.MOV.U32 R20, RZ, RZ, 0x4 ;  /* 0x00000004ff147424 */ /* 0x000fc600078e00ff */
[----:B------:R-:W-:Y:S01]  /*00e0*/  LOP3.LUT R17, R4, 0xfc, RZ, 0xc0, !PT ;  /* 0x000000fc04117812 */ /* 0x000fe200078ec0ff */
[----:B------:R-:W-:-:S04]  /*00f0*/  CS2R R6, SRZ ;  /* 0x0000000000067805 */ /* 0x000fc8000001ff00 */
[----:B------:R-:W-:Y:S01]  /*0100*/  IMAD.WIDE.U32 R12, R17, R0, c[0x0][0x170] ;  /* 0x00005c00110c7625 */ /* 0x000fe200078e0000 */
[----:B------:R-:W-:-:S03]  /*0110*/  CS2R R4, SRZ ;  /* 0x0000000000047805 */ /* 0x000fc6000001ff00 */
[----:B------:R-:W-:Y:S02]  /*0120*/  IMAD R27, R24, 0xc00, R17 ;  /* 0x00000c00181b7824 */ /* 0x000fe400078e0211 */
[C---:B------:R-:W-:Y:S01]  /*0130*/  IMAD.WIDE.U32 R10, R17.reuse, R20, c[0x0][0x168] ;  /* 0x00005a00110a7625 */ /* 0x040fe200078e0014 */
[----:B------:R-:W5:Y:S03]  /*0140*/  LDG.E.EL.64 R12, [R12.64+0x3000] ;  /* 0x003000060c0c7981 */ /* 0x000f66000c2e1b00 */
[----:B------:R-:W-:Y:S02]  /*0150*/  IMAD.WIDE.U32 R14, R17, R0, c[0x0][0x190] ;  /* 0x00006400110e7625 */ /* 0x000fe400078e0000 */
[----:B---3--:R-:W3:Y:S02]  /*0160*/  LDG.E.EL.128 R8, [R10.64+0x6000] ;  /* 0x006000060a087981 */ /* 0x008ee4000c2e1d00 */
[----:B------:R-:W-:-:S02]  /*0170*/  IMAD.WIDE R20, R27, R20, c[0x0][0x178] ;  /* 0x00005e001b147625 */ /* 0x000fc400078e0214 */
[----:B------:R-:W3:Y:S02]  /*0180*/  LDG.E.EL.64 R14, [R14.64] ;  /* 0x000000060e0e7981 */ /* 0x000ee4000c2e1b00 */
[-C--:B------:R-:W-:Y:S02]  /*0190*/  IMAD.WIDE.U32 R16, R17, R0.reuse, c[0x0][0x198] ;  /* 0x0000660011107625 */ /* 0x080fe400078e0000 */
[----:B------:R4:W3:Y:S04]  /*01a0*/  @!P1 LDG.E.EF.128 R4, [R20.64] ;  /* 0x0000000614049981 */ /* 0x0008e8000c0e1d00 */
[----:B------:R-:W3:Y:S01]  /*01b0*/  LDG.E.EL.64 R16, [R16.64] ;  /* 0x0000000610107981 */ /* 0x000ee2000c2e1b00 */
[----:B0-----:R-:W-:Y:S01]  /*01c0*/  CS2R R2, SRZ ;  /* 0x0000000000027805 */ /* 0x001fe2000001ff00 */
[----:B------:R-:W-:-:S05]  /*01d0*/  IMAD.WIDE R18, R27, R0, c[0x0][0x160] ;  /* 0x000058001b127625 */ /* 0x000fca00078e0200 */
[----:B------:R5:W3:Y:S01]  /*01e0*/  @!P1 LDG.E.EF.64 R2, [R18.64] ;  /* 0x0000000612029981 */ /* 0x000ae2000c0e1b00 */
[----:B------:R-:W-:Y:S01]  /*01f0*/  LOP3.LUT R29, R26, 0x3f, RZ, 0xc0, !PT ;  /* 0x0000003f1a1d7812 */ /* 0x000fe200078ec0ff */
[----:B------:R-:W-:Y:S01]  /*0200*/  CS2R R36, SRZ ;  /* 0x0000000000247805 */ /* 0x000fe2000001ff00 */
[----:B------:R-:W-:Y:S01]  /*0210*/  IMAD.MOV.U32 R47, RZ, RZ, RZ ;  /* 0x000000ffff2f7224 */ /* 0x000fe200078e00ff */
[----:B------:R-:W-:Y:S01]  /*0220*/  IADD3 R50, R27, 0x100, RZ ;  /* 0x000001001b327810 */ /* 0x000fe20007ffe0ff */
[----:B------:R-:W-:Y:S01]  /*0230*/  IMAD.MOV.U32 R42, RZ, RZ, RZ ;  /* 0x000000ffff2a7224 */ /* 0x000fe200078e00ff */
[----:B------:R-:W-:Y:S02]  /*0240*/  UMOV UR4, URZ ;  /* 0x0000003f00047c82 */ /* 0x000fe40008000000 */
[----:B------:R-:W-:Y:S01]  /*0250*/  UMOV UR5, URZ ;  /* 0x0000003f00057c82 */ /* 0x000fe20008000000 */
[----:B--2---:R-:W-:-:S05]  /*0260*/  IMAD.U32 R25, R22, 0x10000, RZ ;  /* 0x0001000016197824 */ /* 0x004fca00078e00ff */
[----:B------:R-:W-:-:S04]  /*0270*/  FSETP.GE.AND P0, PT, R25, RZ, PT ;  /* 0x000000ff1900720b */ /* 0x000fc80003f06000 */
[----:B------:R-:W-:Y:S01]  /*0280*/  SEL R22, R22, RZ, !P0 ;  /* 0x000000ff16167207 */ /* 0x000fe20004000000 */
[----:B----4-:R-:W-:-:S04]  /*0290*/  IMAD.U32 R20, R23, 0x10000, RZ ;  /* 0x0001000017147824 */ /* 0x010fc800078e00ff */
[----:B------:R-:W-:Y:S01]  /*02a0*/  IMAD.U32 R22, R22, 0x10000, RZ ;  /* 0x0001000016167824 */ /* 0x000fe200078e00ff */
[----:B------:R-:W-:-:S03]  /*02b0*/  FSETP.GTU.AND P0, PT, R20, RZ, PT ;  /* 0x000000ff1400720b */ /* 0x000fc60003f0c000 */
[----:B------:R-:W-:Y:S01]  /*02c0*/  FADD R22, RZ, -R22 ;  /* 0x80000016ff167221 */ /* 0x000fe20000000000 */
[----:B------:R-:W-:-:S04]  /*02d0*/  SEL R23, R23, RZ, P0 ;  /* 0x000000ff17177207 */ /* 0x000fc80000000000 */
[----:B------:R-:W-:Y:S01]  /*02e0*/  FSETP.NAN.AND P2, PT, R22, R22, PT ;  /* 0x000000161600720b */ /* 0x000fe20003f48000 */
[----:B------:R-:W-:-:S05]  /*02f0*/  IMAD.U32 R23, R23, 0x10000, RZ ;  /* 0x0001000017177824 */ /* 0x000fca00078e00ff */
[----:B------:R-:W-:-:S07]  /*0300*/  FSETP.GT.AND P0, PT, R22, R23, PT ;  /* 0x000000171600720b */ /* 0x000fce0003f04000 */
[----:B------:R-:W-:-:S05]  /*0310*/  @!P2 FSEL R22, R22, R23, P0 ;  /* 0x000000171616a208 */ /* 0x000fca0000000000 */
[----:B------:R-:W-:-:S05]  /*0320*/  FMUL R28, R22, 0.0078740157186985015869 ;  /* 0x3c010204161c7820 */ /* 0x000fca0000400000 */
[----:B------:R-:W-:Y:S02]  /*0330*/  FSETP.GT.AND P0, PT, R28, 9.9999997473787516356e-06, PT ;  /* 0x3727c5ac1c00780b */ /* 0x000fe40003f04000 */
[----:B-----5:R-:W-:Y:S02]  /*0340*/  PRMT R18, R12, 0x7632, R18 ;  /* 0x000076320c127816 */ /* 0x020fe40000000012 */
[----:B------:R-:W-:Y:S02]  /*0350*/  FSETP.NAN.AND P2, PT, R28, R28, PT ;  /* 0x0000001c1c00720b */ /* 0x000fe40003f48000 */
[C---:B------:R-:W-:Y:S01]  /*0360*/  PRMT R20, R13.reuse, 0x7632, R20 ;  /* 0x000076320d147816 */ /* 0x040fe20000000014 */
[----:B------:R-:W-:Y:S01]  /*0370*/  IMAD.U32 R13, R13, 0x10000, RZ ;  /* 0x000100000d0d7824 */ /* 0x000fe200078e00ff */
[----:B---3--:R-:W-:Y:S01]  /*0380*/  I2FP.F32.S32 R23, R5 ;  /* 0x0000000500177245 */ /* 0x008fe20000201400 */
[----:B------:R-:W-:Y:S01]  /*0390*/  IMAD.U32 R18, R18, 0x10000, RZ ;  /* 0x0001000012127824 */ /* 0x000fe200078e00ff */
[----:B------:R-:W-:Y:S01]  /*03a0*/  I2FP.F32.S32 R25, R4 ;  /* 0x0000000400197245 */ /* 0x000fe20000201400 */
[----:B------:R-:W-:Y:S01]  /*03b0*/  IMAD.U32 R19, R12, 0x10000, RZ ;  /* 0x000100000c137824 */ /* 0x000fe200078e00ff */
[----:B------:R-:W-:-:S02]  /*03c0*/  PRMT R5, R16, 0x7632, R5 ;  /* 0x0000763210057816 */ /* 0x000fc40000000005 */
[----:B------:R-:W-:Y:S02]  /*03d0*/  PRMT R4, R14, 0x7632, R4 ;  /* 0x000076320e047816 */ /* 0x000fe40000000004 */
[----:B------:R-:W-:Y:S01]  /*03e0*/  @!P0 FSEL R28, R28, 9.9999997473787516356e-06, P2 ;  /* 0x3727c5ac1c1c8808 */ /* 0x000fe20001000000 */
[----:B------:R-:W-:Y:S01]  /*03f0*/  FADD R10, R10, R13 ;  /* 0x0000000d0a0a7221 */ /* 0x000fe20000000000 */
[----:B------:R-:W-:Y:S01]  /*0400*/  FADD R13, R9, R18 ;  /* 0x00000012090d7221 */ /* 0x000fe20000000000 */
[----:B------:R-:W-:Y:S01]  /*0410*/  FADD R8, R8, R19 ;  /* 0x0000001308087221 */ /* 0x000fe20000000000 */
[----:B------:R-:W-:Y:S01]  /*0420*/  I2FP.F32.S32 R21, R6 ;  /* 0x0000000600157245 */ /* 0x000fe20000201400 */
[----:B------:R-:W-:Y:S01]  /*0430*/  IMAD.U32 R9, R5, 0x10000, RZ ;  /* 0x0001000005097824 */ /* 0x000fe200078e00ff */
[----:B------:R-:W-:Y:S01]  /*0440*/  I2FP.F32.S32 R19, R7 ;  /* 0x0000000700137245 */ /* 0x000fe20000201400 */
[----:B------:R-:W-:Y:S01]  /*0450*/  IMAD.U32 R4, R4, 0x10000, RZ ;  /* 0x0001000004047824 */ /* 0x000fe200078e00ff */
[----:B------:R-:W-:Y:S01]  /*0460*/  FMUL R23, R28, R23 ;  /* 0x000000171c177220 */ /* 0x000fe20000400000 */
[----:B------:R-:W-:-:S02]  /*0470*/  PRMT R5, R15, 0x7632, R5 ;  /* 0x000076320f057816 */ /* 0x000fc40000000005 */
[----:B------:R-:W-:Y:S01]  /*0480*/  PRMT R6, R17, 0x7632, R6 ;  /* 0x0000763211067816 */ /* 0x000fe20000000006 */
[----:B------:R-:W-:Y:S01]  /*0490*/  FFMA R9, R4, R23, R9 ;  /* 0x0000001704097223 */ /* 0x000fe20000000009 */
[----:B------:R-:W-:Y:S01]  /*04a0*/  SHF.L.U32 R5, R5, 0x10, RZ ;  /* 0x0000001005057819 */ /* 0x000fe200000006ff */
[----:B------:R-:W-:Y:S01]  /*04b0*/  IMAD.U32 R14, R14, 0x10000, RZ ;  /* 0x000100000e0e7824 */ /* 0x000fe200078e00ff */
[----:B------:R-:W-:Y:S01]  /*04c0*/  FMUL R25, R28, R25 ;  /* 0x000000191c197220 */ /* 0x000fe20000400000 */
[----:B------:R-:W-:Y:S01]  /*04d0*/  IMAD.U32 R7, R16, 0x10000, RZ ;  /* 0x0001000010077824 */ /* 0x000fe200078e00ff */
[----:B------:R-:W-:Y:S01]  /*04e0*/  FMUL R19, R28, R19 ;  /* 0x000000131c137220 */ /* 0x000fe20000400000 */
[----:B------:R-:W-:Y:S02]  /*04f0*/  IMAD.U32 R4, R6, 0x10000, RZ ;  /* 0x0001000006047824 */ /* 0x000fe400078e00ff */
[----:B------:R-:W-:Y:S01]  /*0500*/  FFMA R14, R14, R25, R7 ;  /* 0x000000190e0e7223 */ /* 0x000fe20000000007 */
[C---:B------:R-:W-:Y:S01]  /*0510*/  IMAD.U32 R7, R2.reuse, 0x10000, RZ ;  /* 0x0001000002077824 */ /* 0x040fe200078e00ff */
[--C-:B------:R-:W-:Y:S01]  /*0520*/  FFMA R19, R5, R19, R4.reuse ;  /* 0x0000001305137223 */ /* 0x100fe20000000004 */
[----:B------:R-:W-:Y:S01]  /*0530*/  PRMT R4, R2, 0x7632, R4 ;  /* 0x0000763202047816 */ /* 0x000fe20000000004 */
[----:B------:R-:W-:Y:S01]  /*0540*/  IMAD.U32 R15, R15, 0x10000, RZ ;  /* 0x000100000f0f7824 */ /* 0x000fe200078e00ff */
[----:B------:R-:W-:Y:S01]  /*0550*/  FMUL R21, R28, R21 ;  /* 0x000000151c157220 */ /* 0x000fe20000400000 */
[----:B------:R-:W-:Y:S01]  /*0560*/  IMAD.U32 R6, R17, 0x10000, RZ ;  /* 0x0001000011067824 */ /* 0x000fe200078e00ff */
[----:B------:R-:W-:Y:S01]  /*0570*/  PRMT R2, R3, 0x7632, R2 ;  /* 0x0000763203027816 */ /* 0x000fe20000000002 */
[----:B------:R-:W-:-:S02]  /*0580*/  IMAD.U32 R20, R20, 0x10000, RZ ;  /* 0x0001000014147824 */ /* 0x000fc400078e00ff */
[----:B------:R-:W-:Y:S01]  /*0590*/  FFMA R15, R15, R21, R6 ;  /* 0x000000150f0f7223 */ /* 0x000fe20000000006 */
[----:B------:R-:W-:Y:S01]  /*05a0*/  IMAD.U32 R6, R4, 0x10000, RZ ;  /* 0x0001000004067824 */ /* 0x000fe200078e00ff */
[----:B------:R-:W-:Y:S01]  /*05b0*/  FADD R11, R11, R20 ;  /* 0x000000140b0b7221 */ /* 0x000fe20000000000 */
[----:B------:R-:W-:Y:S02]  /*05c0*/  IMAD.U32 R3, R3, 0x10000, RZ ;  /* 0x0001000003037824 */ /* 0x000fe400078e00ff */
[----:B------:R-:W-:Y:S01]  /*05d0*/  IMAD.U32 R2, R2, 0x10000, RZ ;  /* 0x0001000002027824 */ /* 0x000fe200078e00ff */
[----:B------:R-:W-:Y:S01]  /*05e0*/  FFMA R8, R8, R14, R7 ;  /* 0x0000000e08087223 */ /* 0x000fe20000000007 */
[----:B------:R-:W-:Y:S01]  /*05f0*/  FFMA R9, R13, R9, R6 ;  /* 0x000000090d097223 */ /* 0x000fe20000000006 */
[----:B------:R-:W-:Y:S01]  /*0600*/  FFMA R10, R10, R15, R3 ;  /* 0x0000000f0a0a7223 */ /* 0x000fe20000000003 */
[----:B------:R-:W-:Y:S01]  /*0610*/  FFMA R11, R11, R19, R2 ;  /* 0x000000130b0b7223 */ /* 0x000fe20000000002 */
[----:B------:R-:W-:-:S02]  /*0620*/  IMAD.WIDE R6, R27, R0, c[0x0][0x1a0] ;  /* 0x000068001b067625 */ /* 0x000fc400078e0200 */
[----:B------:R-:W-:Y:S02]  /*0630*/  F2FP.BF16.PACK_AB R12, R9, R8 ;  /* 0x00000008090c723e */ /* 0x000fe400000010ff */
[----:B------:R-:W-:Y:S01]  /*0640*/  F2FP.BF16.PACK_AB R13, R11, R10 ;  /* 0x0000000a0b0d723e */ /* 0x000fe200000010ff */
[----:B------:R-:W-:-:S04]  /*0650*/  IMAD.WIDE.U32 R4, R29, 0x8, RZ ;  /* 0x000000081d047825 */ /* 0x000fc800078e00ff */
[----:B------:R0:W-:Y:S01]  /*0660*/  @!P1 STG.E.64 [R6.64], R12 ;  /* 0x0000000c06009986 */ /* 0x0001e2000c101b06 */
[C---:B------:R-:W-:Y:S01]  /*0670*/  IADD3 R35, P0, R4.reuse, c[0x0][0x170], RZ ;  /* 0x00005c0004237a10 */ /* 0x040fe20007f1e0ff */
[----:B------:R-:W-:Y:S01]  /*0680*/  IMAD.MOV.U32 R2, RZ, RZ, 0x10 ;  /* 0x00000010ff027424 */ /* 0x000fe200078e00ff */
[----:B------:R-:W-:Y:S02]  /*0690*/  LOP3.LUT R30, R4, 0x200, RZ, 0xfc, !PT ;  /* 0x00000200041e7812 */ /* 0x000fe400078efcff */
[----:B------:R-:W-:Y:S01]  /*06a0*/  IADD3.X R32, R5, c[0x0][0x174], RZ, P0, !PT ;  /* 0x00005d0005207a10 */ /* 0x000fe200007fe4ff */
[----:B------:R-:W-:Y:S01]  /*06b0*/  IMAD.WIDE.U32 R2, R29, R2, c[0x0][0x168] ;  /* 0x00005a001d027625 */ /* 0x000fe200078e0002 */
[----:B------:R-:W-:Y:S02]  /*06c0*/  ISETP.LT.AND P0, PT, R24, 0x200, PT ;  /* 0x000002001800780c */ /* 0x000fe40003f01270 */
[----:B------:R-:W-:Y:S02]  /*06d0*/  IADD3 R38, P2, R30, c[0x0][0x198], RZ ;  /* 0x000066001e267a10 */ /* 0x000fe40007f5e0ff */
[----:B------:R-:W-:-:S02]  /*06e0*/  SEL R0, RZ, 0x3f800000, !P0 ;  /* 0x3f800000ff007807 */ /* 0x000fc40004000000 */
[----:B------:R-:W-:Y:S02]  /*06f0*/  IADD3.X R43, R5, c[0x0][0x19c], RZ, P2, !PT ;  /* 0x00006700052b7a10 */ /* 0x000fe400017fe4ff */
[----:B------:R-:W-:Y:S02]  /*0700*/  IADD3 R35, P0, R35, 0x3200, RZ ;  /* 0x0000320023237810 */ /* 0x000fe40007f1e0ff */
[----:B------:R-:W-:Y:S02]  /*0710*/  IADD3 R30, P3, R30, c[0x0][0x190], RZ ;  /* 0x000064001e1e7a10 */ /* 0x000fe40007f7e0ff */
[----:B------:R-:W-:Y:S01]  /*0720*/  IADD3 R40, P2, R2, 0x6400, RZ ;  /* 0x0000640002287810 */ /* 0x000fe20007f5e0ff */
[--C-:B------:R-:W-:Y:S01]  /*0730*/  IMAD.MOV.U32 R25, RZ, RZ, R0.reuse ;  /* 0x000000ffff197224 */ /* 0x100fe200078e0000 */
[----:B------:R-:W-:Y:S01]  /*0740*/  IADD3.X R33, R5, c[0x0][0x194], RZ, P3, !PT ;  /* 0x0000650005217a10 */ /* 0x000fe20001ffe4ff */
[--C-:B------:R-:W-:Y:S01]  /*0750*/  IMAD.MOV.U32 R39, RZ, RZ, R0.reuse ;  /* 0x000000ffff277224 */ /* 0x100fe200078e0000 */
[----:B------:R-:W-:Y:S01]  /*0760*/  IADD3.X R45, RZ, R3, RZ, P2, !PT ;  /* 0x00000003ff2d7210 */ /* 0x000fe200017fe4ff */
[----:B------:R-:W-:Y:S01]  /*0770*/  IMAD.MOV.U32 R41, RZ, RZ, R0 ;  /* 0x000000ffff297224 */ /* 0x000fe200078e0000 */
[----:B------:R-:W-:Y:S01]  /*0780*/  FSEL R34, R11, RZ, !P1 ;  /* 0x000000ff0b227208 */ /* 0x000fe20004800000 */
[----:B------:R-:W-:Y:S01]  /*0790*/  IMAD.X R44, RZ, RZ, R32, P0 ;  /* 0x000000ffff2c7224 */ /* 0x000fe200000e0620 */
[----:B------:R-:W-:-:S02]  /*07a0*/  FSEL R48, R10, RZ, !P1 ;  /* 0x000000ff0a307208 */ /* 0x000fc40004800000 */
[----:B------:R-:W-:Y:S02]  /*07b0*/  FSEL R31, R9, RZ, !P1 ;  /* 0x000000ff091f7208 */ /* 0x000fe40004800000 */
[----:B0-----:R-:W-:Y:S02]  /*07c0*/  FSEL R46, R8, RZ, !P1 ;  /* 0x000000ff082e7208 */ /* 0x001fe40004800000 */
.L_x_0:
[----:B------:R-:W-:Y:S01]  /*07d0*/  IADD3 R49, R50, UR4, RZ ;  /* 0x0000000432317c10 */ /* 0x000fe2000fffe0ff */
[----:B------:R-:W-:Y:S01]  /*07e0*/  IMAD.MOV.U32 R22, RZ, RZ, 0x4 ;  /* 0x00000004ff167424 */ /* 0x000fe200078e00ff */
[----:B------:R-:W-:Y:S01]  /*07f0*/  CS2R R4, SRZ ;  /* 0x0000000000047805 */ /* 0x000fe2000001ff00 */
[----:B------:R-:W-:Y:S01]  /*0800*/  CS2R R6, SRZ ;  /* 0x0000000000067805 */ /* 0x000fe2000001ff00 */
[----:B------:R-:W-:Y:S02]  /*0810*/  IMAD.MOV.U32 R12, RZ, RZ, R30 ;  /* 0x000000ffff0c7224 */ /* 0x000fe400078e001e */
[----:B------:R-:W-:Y:S02]  /*0820*/  IMAD.MOV.U32 R13, RZ, RZ, R33 ;  /* 0x000000ffff0d7224 */ /* 0x000fe400078e0021 */
[----:B------:R-:W-:-:S02]  /*0830*/  IMAD.MOV.U32 R14, RZ, RZ, R38 ;  /* 0x000000ffff0e7224 */ /* 0x000fc400078e0026 */
[----:B------:R-:W-:Y:S02]  /*0840*/  IMAD.MOV.U32 R15, RZ, RZ, R43 ;  /* 0x000000ffff0f7224 */ /* 0x000fe400078e002b */
[----:B------:R-:W-:Y:S01]  /*0850*/  IMAD.WIDE R22, R49, R22, c[0x0][0x178] ;  /* 0x00005e0031167625 */ /* 0x000fe200078e0216 */
[----:B------:R-:W2:Y:S04]  /*0860*/  LDG.E.EL.64 R12, [R12.64] ;  /* 0x000000060c0c7981 */ /* 0x000ea8000c2e1b00 */
[----:B------:R-:W3:Y:S04]  /*0870*/  LDG.E.EL.64 R14, [R14.64] ;  /* 0x000000060e0e7981 */ /* 0x000ee8000c2e1b00 */
[----:B------:R2:W4:Y:S01]  /*0880*/  @!P1 LDG.E.EF.128 R4, [R22.64] ;  /* 0x0000000616049981 */ /* 0x000522000c0e1d00 */
[----:B------:R-:W-:-:S02]  /*0890*/  IMAD.MOV.U32 R16, RZ, RZ, R35 ;  /* 0x000000ffff107224 */ /* 0x000fc400078e0023 */
[----:B------:R-:W-:Y:S02]  /*08a0*/  IMAD.MOV.U32 R17, RZ, RZ, R44 ;  /* 0x000000ffff117224 */ /* 0x000fe400078e002c */
[----:B------:R-:W-:Y:S01]  /*08b0*/  IMAD.MOV.U32 R52, RZ, RZ, 0x2 ;  /* 0x00000002ff347424 */ /* 0x000fe200078e00ff */
[----:B------:R-:W-:Y:S01]  /*08c0*/  CS2R R18, SRZ ;  /* 0x0000000000127805 */ /* 0x000fe2000001ff00 */
[----:B------:R-:W-:Y:S02]  /*08d0*/  IMAD.MOV.U32 R8, RZ, RZ, R40 ;  /* 0x000000ffff087224 */ /* 0x000fe400078e0028 */
[----:B------:R-:W-:Y:S01]  /*08e0*/  IMAD.MOV.U32 R9, RZ, RZ, R45 ;  /* 0x000000ffff097224 */ /* 0x000fe200078e002d */
[----:B------:R-:W5:Y:S01]  /*08f0*/  LDG.E.EL.64 R16, [R16.64] ;  /* 0x0000000610107981 */ /* 0x000f62000c2e1b00 */
[----:B------:R-:W-:-:S04]  /*0900*/  IMAD.WIDE R20, R49, R52, c[0x0][0x160] ;  /* 0x0000580031147625 */ /* 0x000fc800078e0234 */
[----:B------:R-:W5:Y:S04]  /*0910*/  LDG.E.EL.128 R8, [R8.64] ;  /* 0x0000000608087981 */ /* 0x000f68000c2e1d00 */
[----:B------:R0:W5:Y:S01]  /*0920*/  @!P1 LDG.E.EF.64 R18, [R20.64] ;  /* 0x0000000614129981 */ /* 0x000162000c0e1b00 */
[----:B------:R-:W-:Y:S01]  /*0930*/  FADD R54, R41, 1 ;  /* 0x3f80000029367421 */ /* 0x000fe20000000000 */
[----:B------:R-:W-:-:S03]  /*0940*/  UIADD3 UR4, UP0, UR4, 0x100, URZ ;  /* 0x0000010004047890 */ /* 0x000fc6000ff1e03f */
[C---:B------:R-:W-:Y:S01]  /*0950*/  FMUL R53, R54.reuse, 0.25 ;  /* 0x3e80000036357820 */ /* 0x040fe20000400000 */
[C---:B------:R-:W-:Y:S01]  /*0960*/  FSETP.GT.AND P0, PT, |R54|.reuse, 8.50705917302346158658e+37, PT ;  /* 0x7e8000003600780b */ /* 0x040fe20003f04200 */
[----:B------:R-:W-:Y:S01]  /*0970*/  UIADD3.X UR5, URZ, UR5, URZ, UP0, !UPT ;  /* 0x000000053f057290 */ /* 0x000fe200087fe43f */
[C---:B------:R-:W-:Y:S01]  /*0980*/  FSETP.GEU.AND P4, PT, |R54|.reuse, 1.175494350822287508e-38, PT ;  /* 0x008000003600780b */ /* 0x040fe20003f8e200 */
[----:B------:R-:W-:Y:S01]  /*0990*/  UISETP.GE.U32.AND UP0, UPT, UR4, 0xb00, UPT ;  /* 0x00000b000400788c */ /* 0x000fe2000bf06070 */
[----:B------:R-:W-:-:S03]  /*09a0*/  FSEL R41, R54, R41, !P1 ;  /* 0x0000002936297208 */ /* 0x000fc60004800000 */
[----:B------:R-:W-:Y:S01]  /*09b0*/  UISETP.GE.U32.AND.EX UP0, UPT, UR5, URZ, UPT, UP0 ;  /* 0x0000003f0500728c */ /* 0x000fe2000bf06100 */
[C---:B--2---:R-:W-:Y:S02]  /*09c0*/  PRMT R22, R13.reuse, 0x7632, R22 ;  /* 0x000076320d167816 */ /* 0x044fe40000000016 */
[----:B------:R-:W-:Y:S02]  /*09d0*/  SHF.L.U32 R13, R13, 0x10, RZ ;  /* 0x000000100d0d7819 */ /* 0x000fe400000006ff */
[----:B---3--:R-:W-:Y:S01]  /*09e0*/  PRMT R23, R15, 0x7632, R23 ;  /* 0x000076320f177816 */ /* 0x008fe20000000017 */
[----:B------:R-:W-:Y:S01]  /*09f0*/  IMAD.U32 R22, R22, 0x10000, RZ ;  /* 0x0001000016167824 */ /* 0x000fe200078e00ff */
[----:B----4-:R-:W-:-:S03]  /*0a00*/  I2FP.F32.S32 R51, R7 ;  /* 0x0000000700337245 */ /* 0x010fc60000201400 */
[----:B------:R-:W-:Y:S01]  /*0a10*/  IMAD.U32 R23, R23, 0x10000, RZ ;  /* 0x0001000017177824 */ /* 0x000fe200078e00ff */
[----:B0-----:R-:W-:Y:S02]  /*0a20*/  I2FP.F32.S32 R21, R6 ;  /* 0x0000000600157245 */ /* 0x001fe40000201400 */
[----:B------:R-:W-:Y:S01]  /*0a30*/  FSEL R7, R53, R54, P0 ;  /* 0x0000003635077208 */ /* 0x000fe20000000000 */
[C---:B------:R-:W-:Y:S01]  /*0a40*/  FMUL R20, R28.reuse, R51 ;  /* 0x000000331c147220 */ /* 0x040fe20000400000 */
[----:B------:R-:W-:Y:S01]  /*0a50*/  I2FP.F32.S32 R53, R4 ;  /* 0x0000000400357245 */ /* 0x000fe20000201400 */
[----:B------:R-:W-:Y:S01]  /*0a60*/  FMUL R21, R28, R21 ;  /* 0x000000151c157220 */ /* 0x000fe20000400000 */
[----:B------:R-:W-:Y:S01]  /*0a70*/  PRMT R4, R12, 0x7632, R4 ;  /* 0x000076320c047816 */ /* 0x000fe20000000004 */
[----:B------:R-:W-:Y:S01]  /*0a80*/  FFMA R6, R22, R20, R23 ;  /* 0x0000001416067223 */ /* 0x000fe20000000017 */
[----:B------:R-:W-:Y:S01]  /*0a90*/  IMAD.U32 R20, R12, 0x10000, RZ ;  /* 0x000100000c147824 */ /* 0x000fe200078e00ff */
[----:B------:R-:W-:Y:S01]  /*0aa0*/  I2FP.F32.S32 R51, R5 ;  /* 0x0000000500337245 */ /* 0x000fe20000201400 */
[----:B------:R-:W-:Y:S01]  /*0ab0*/  IMAD.U32 R12, R15, 0x10000, RZ ;  /* 0x000100000f0c7824 */ /* 0x000fe200078e00ff */
[C---:B------:R-:W-:Y:S01]  /*0ac0*/  PRMT R5, R14.reuse, 0x7632, R5 ;  /* 0x000076320e057816 */ /* 0x040fe20000000005 */
[----:B------:R-:W-:Y:S01]  /*0ad0*/  IMAD.U32 R15, R14, 0x10000, RZ ;  /* 0x000100000e0f7824 */ /* 0x000fe200078e00ff */
[----:B-----5:R-:W-:Y:S01]  /*0ae0*/  PRMT R14, R17, 0x7632, R14 ;  /* 0x00007632110e7816 */ /* 0x020fe2000000000e */
[----:B------:R-:W-:Y:S01]  /*0af0*/  FFMA R12, R13, R21, R12 ;  /* 0x000000150d0c7223 */ /* 0x000fe2000000000c */
[----:B------:R-:W-:Y:S01]  /*0b00*/  IMAD.U32 R13, R16, 0x10000, RZ ;  /* 0x00010000100d7824 */ /* 0x000fe200078e00ff */
[----:B------:R-:W-:Y:S01]  /*0b10*/  FMUL R51, R28, R51 ;  /* 0x000000331c337220 */ /* 0x000fe20000400000 */
[----:B------:R-:W-:Y:S01]  /*0b20*/  IMAD.U32 R4, R4, 0x10000, RZ ;  /* 0x0001000004047824 */ /* 0x000fe200078e00ff */
[----:B------:R-:W-:Y:S01]  /*0b30*/  FMUL R53, R28, R53 ;  /* 0x000000351c357220 */ /* 0x000fe20000400000 */
[----:B------:R-:W-:Y:S01]  /*0b40*/  IMAD.U32 R5, R5, 0x10000, RZ ;  /* 0x0001000005057824 */ /* 0x000fe200078e00ff */
[----:B------:R-:W-:Y:S01]  /*0b50*/  FADD R13, R8, R13 ;  /* 0x0000000d080d7221 */ /* 0x000fe20000000000 */
[----:B------:R-:W-:Y:S01]  /*0b60*/  PRMT R8, R19, 0x7632, R8 ;  /* 0x0000763213087816 */ /* 0x000fe20000000008 */
[----:B------:R-:W-:Y:S01]  /*0b70*/  IMAD.U32 R14, R14, 0x10000, RZ ;  /* 0x000100000e0e7824 */ /* 0x000fe200078e00ff */
[----:B------:R-:W-:Y:S01]  /*0b80*/  PRMT R16, R16, 0x7632, R16 ;  /* 0x0000763210107816 */ /* 0x000fe20000000010 */
[----:B------:R-:W-:Y:S01]  /*0b90*/  FFMA R5, R4, R51, R5 ;  /* 0x0000003304057223 */ /* 0x000fe20000000005 */
[----:B------:R-:W-:Y:S01]  /*0ba0*/  FFMA R4, R20, R53, R15 ;  /* 0x0000003514047223 */ /* 0x000fe2000000000f */
[----:B------:R-:W-:Y:S01]  /*0bb0*/  IMAD.U32 R17, R17, 0x10000, RZ ;  /* 0x0001000011117824 */ /* 0x000fe200078e00ff */
[----:B------:R-:W-:Y:S01]  /*0bc0*/  FADD R14, R11, R14 ;  /* 0x0000000e0b0e7221 */ /* 0x000fe20000000000 */
[----:B------:R-:W-:Y:S01]  /*0bd0*/  IMAD.U32 R15, R8, 0x10000, RZ ;  /* 0x00010000080f7824 */ /* 0x000fe200078e00ff */
[----:B------:R-:W-:Y:S01]  /*0be0*/  FADD R8, R25, 1 ;  /* 0x3f80000019087421 */ /* 0x000fe20000000000 */
[----:B------:R-:W-:Y:S01]  /*0bf0*/  IMAD.U32 R16, R16, 0x10000, RZ ;  /* 0x0001000010107824 */ /* 0x000fe200078e00ff */
[----:B------:R-:W-:Y:S01]  /*0c00*/  FADD R20, R10, R17 ;  /* 0x000000110a147221 */ /* 0x000fe20000000000 */
[----:B------:R-:W-:Y:S01]  /*0c10*/  IMAD.U32 R19, R19, 0x10000, RZ ;  /* 0x0001000013137824 */ /* 0x000fe200078e00ff */
[----:B------:R-:W-:Y:S01]  /*0c20*/  FFMA R14, R14, R6, R15 ;  /* 0x000000060e0e7223 */ /* 0x000fe2000000000f */
[----:B------:R-:W-:Y:S01]  /*0c30*/  FADD R10, R9, R16 ;  /* 0x00000010090a7221 */ /* 0x000fe20000000000 */
[----:B------:R-:W-:Y:S01]  /*0c40*/  FADD R16, R39, 1 ;  /* 0x3f80000027107421 */ /* 0x000fe20000000000 */
[----:B------:R-:W-:Y:S01]  /*0c50*/  FFMA R9, R20, R12, R19 ;  /* 0x0000000c14097223 */ /* 0x000fe20000000013 */
[----:B------:R-:W-:Y:S01]  /*0c60*/  FADD R12, R14, -R34 ;  /* 0x800000220e0c7221 */ /* 0x000fe20000000000 */
[----:B------:R-:W-:Y:S01]  /*0c70*/  FADD R11, R0, 1 ;  /* 0x3f800000000b7421 */ /* 0x000fe20000000000 */
[C---:B------:R-:W-:Y:S01]  /*0c80*/  FMUL R17, R16.reuse, 0.25 ;  /* 0x3e80000010117820 */ /* 0x040fe20000400000 */
[----:B------:R-:W-:Y:S01]  /*0c90*/  FSETP.GT.AND P6, PT, |R16|, 8.50705917302346158658e+37, PT ;  /* 0x7e8000001000780b */ /* 0x000fe20003fc4200 */
[----:B------:R-:W-:Y:S01]  /*0ca0*/  FMUL R51, R12, 0.25 ;  /* 0x3e8000000c337820 */ /* 0x000fe20000400000 */
[----:B------:R-:W-:Y:S01]  /*0cb0*/  FADD R19, R9, -R48 ;  /* 0x8000003009137221 */ /* 0x000fe20000000000 */
[----:B------:R-:W-:Y:S01]  /*0cc0*/  FMUL R15, R8, 0.25 ;  /* 0x3e800000080f7820 */ /* 0x000fe20000400000 */
[----:B------:R-:W-:Y:S01]  /*0cd0*/  FSETP.GEU.AND P3, PT, |R16|, 1.175494350822287508e-38, PT ;  /* 0x008000001000780b */ /* 0x000fe20003f6e200 */
[----:B------:R-:W-:Y:S01]  /*0ce0*/  @!P4 FMUL R7, R7, 16777216 ;  /* 0x4b8000000707c820 */ /* 0x000fe20000400000 */
[C---:B------:R-:W-:Y:S01]  /*0cf0*/  FSETP.GT.AND P5, PT, |R8|.reuse, 8.50705917302346158658e+37, PT ;  /* 0x7e8000000800780b */ /* 0x040fe20003fa4200 */
[----:B------:R-:W-:Y:S01]  /*0d00*/  FMUL R54, R19, 0.25 ;  /* 0x3e80000013367820 */ /* 0x000fe20000400000 */
[----:B------:R-:W-:Y:S01]  /*0d10*/  FSEL R21, R17, R16, P6 ;  /* 0x0000001011157208 */ /* 0x000fe20003000000 */
[----:B------:R-:W-:Y:S01]  /*0d20*/  FMUL R20, R11, 0.25 ;  /* 0x3e8000000b147820 */ /* 0x000fe20000400000 */
[----:B------:R-:W-:Y:S01]  /*0d30*/  FSEL R17, R51, R12, P0 ;  /* 0x0000000c33117208 */ /* 0x000fe20000000000 */
[----:B------:R0:W1:Y:S01]  /*0d40*/  MUFU.RCP R23, R7 ;  /* 0x0000000700177308 */ /* 0x0000620000001000 */
[----:B------:R-:W-:-:S02]  /*0d50*/  FSETP.GEU.AND P2, PT, |R8|, 1.175494350822287508e-38, PT ;  /* 0x008000000800780b */ /* 0x000fc40003f4e200 */
[----:B------:R-:W-:Y:S01]  /*0d60*/  FSETP.GEU.AND P0, PT, |R11|, 1.175494350822287508e-38, PT ;  /* 0x008000000b00780b */ /* 0x000fe20003f0e200 */
[----:B------:R-:W-:Y:S01]  /*0d70*/  @!P4 FMUL R17, R17, 16777216 ;  /* 0x4b8000001111c820 */ /* 0x000fe20000400000 */
[----:B------:R-:W-:Y:S01]  /*0d80*/  PRMT R6, R18, 0x7632, R6 ;  /* 0x0000763212067816 */ /* 0x000fe20000000006 */
[----:B------:R-:W-:Y:S01]  /*0d90*/  @!P3 FMUL R21, R21, 16777216 ;  /* 0x4b8000001515b820 */ /* 0x000fe20000400000 */
[----:B------:R-:W-:Y:S02]  /*0da0*/  FSEL R22, R15, R8, P5 ;  /* 0x000000080f167208 */ /* 0x000fe40002800000 */
[----:B------:R-:W-:Y:S01]  /*0db0*/  FSEL R15, R54, R19, P6 ;  /* 0x00000013360f7208 */ /* 0x000fe20003000000 */
[----:B0-----:R-:W-:Y:S01]  /*0dc0*/  IMAD.U32 R7, R6, 0x10000, RZ ;  /* 0x0001000006077824 */ /* 0x001fe200078e00ff */
[----:B------:R-:W-:Y:S01]  /*0dd0*/  FSETP.GT.AND P6, PT, |R11|, 8.50705917302346158658e+37, PT ;  /* 0x7e8000000b00780b */ /* 0x000fe20003fc4200 */
[----:B------:R-:W-:Y:S01]  /*0de0*/  IMAD.U32 R6, R18, 0x10000, RZ ;  /* 0x0001000012067824 */ /* 0x000fe200078e00ff */
[----:B------:R-:W-:Y:S01]  /*0df0*/  FSEL R39, R16, R39, !P1 ;  /* 0x0000002710277208 */ /* 0x000fe20004800000 */
[----:B------:R-:W-:Y:S01]  /*0e00*/  FFMA R10, R10, R5, R7 ;  /* 0x000000050a0a7223 */ /* 0x000fe20000000007 */
[----:B------:R-:W-:Y:S01]  /*0e10*/  FSEL R20, R20, R11, P6 ;  /* 0x0000000b14147208 */ /* 0x000fe20003000000 */
[----:B------:R-:W-:Y:S01]  /*0e20*/  FFMA R13, R13, R4, R6 ;  /* 0x000000040d0d7223 */ /* 0x000fe20000000006 */
[----:B------:R-:W-:Y:S01]  /*0e30*/  @!P2 FMUL R22, R22, 16777216 ;  /* 0x4b8000001616a820 */ /* 0x000fe20000400000 */
[----:B------:R-:W-:Y:S01]  /*0e40*/  IMAD.WIDE R4, R49, R52, c[0x0][0x1a0] ;  /* 0x0000680031047625 */ /* 0x000fe200078e0234 */
[----:B------:R-:W-:Y:S01]  /*0e50*/  FADD R16, R10, -R31 ;  /* 0x8000001f0a107221 */ /* 0x000fe20000000000 */
[----:B------:R-:W-:Y:S01]  /*0e60*/  @!P0 FMUL R20, R20, 16777216 ;  /* 0x4b80000014148820 */ /* 0x000fe20000400000 */
[----:B------:R-:W-:Y:S01]  /*0e70*/  FADD R49, R13, -R46 ;  /* 0x8000002e0d317221 */ /* 0x000fe20000000000 */
[----:B------:R-:W0:Y:S01]  /*0e80*/  MUFU.RCP R21, R21 ;  /* 0x0000001500157308 */ /* 0x000e220000001000 */
[----:B------:R-:W-:Y:S01]  /*0e90*/  FMUL R53, R16, 0.25 ;  /* 0x3e80000010357820 */ /* 0x000fe20000400000 */
[----:B------:R-:W-:Y:S01]  /*0ea0*/  @!P3 FMUL R15, R15, 16777216 ;  /* 0x4b8000000f0fb820 */ /* 0x000fe20000400000 */
[----:B------:R-:W-:Y:S01]  /*0eb0*/  F2FP.BF16.PACK_AB R7, R14, R9 ;  /* 0x000000090e07723e */ /* 0x000fe200000010ff */
[----:B-1----:R-:W-:Y:S01]  /*0ec0*/  FFMA R23, R23, R17, R34 ;  /* 0x0000001117177223 */ /* 0x002fe20000000022 */
[----:B------:R-:W-:-:S02]  /*0ed0*/  F2FP.BF16.PACK_AB R6, R10, R13 ;  /* 0x0000000d0a06723e */ /* 0x000fc400000010ff */
[----:B------:R-:W-:Y:S01]  /*0ee0*/  FSEL R53, R53, R16, P5 ;  /* 0x0000001035357208 */ /* 0x000fe20002800000 */
[----:B------:R1:W2:Y:S01]  /*0ef0*/  MUFU.RCP R18, R22 ;  /* 0x0000001600127308 */ /* 0x0002a20000001000 */
[----:B------:R-:W-:Y:S01]  /*0f00*/  PLOP3.LUT P5, PT, PT, PT, UP0, 0x80, 0x0 ;  /* 0x000000000000781c */ /* 0x000fe20003faf008 */
[----:B------:R-:W-:Y:S01]  /*0f10*/  FADD R14, R14, -R23 ;  /* 0x800000170e0e7221 */ /* 0x000fe20000000000 */
[----:B------:R-:W-:Y:S01]  /*0f20*/  IADD3 R38, P3, R38, 0x200, RZ ;  /* 0x0000020026267810 */ /* 0x000fe20007f7e0ff */
[----:B------:R-:W-:Y:S01]  /*0f30*/  @!P2 FMUL R53, R53, 16777216 ;  /* 0x4b8000003535a820 */ /* 0x000fe20000400000 */
[----:B------:R-:W-:Y:S01]  /*0f40*/  IADD3 R40, P2, R40, 0x400, RZ ;  /* 0x0000040028287810 */ /* 0x000fe20007f5e0ff */
[----:B------:R3:W-:Y:S01]  /*0f50*/  @!P1 STG.E.64 [R4.64], R6 ;  /* 0x0000000604009986 */ /* 0x0007e2000c101b06 */
[----:B------:R-:W-:Y:S01]  /*0f60*/  IADD3 R30, P4, R30, 0x200, RZ ;  /* 0x000002001e1e7810 */ /* 0x000fe20007f9e0ff */
[----:B------:R-:W4:Y:S01]  /*0f70*/  MUFU.RCP R51, R20 ;  /* 0x0000001400337308 */ /* 0x000f220000001000 */
[----:B-1----:R-:W-:Y:S01]  /*0f80*/  FMUL R22, R49, 0.25 ;  /* 0x3e80000031167820 */ /* 0x002fe20000400000 */
[----:B0-----:R-:W-:Y:S01]  /*0f90*/  FFMA R21, R21, R15, R48 ;  /* 0x0000000f15157223 */ /* 0x001fe20000000030 */
[----:B------:R-:W-:Y:S01]  /*0fa0*/  FSEL R25, R8, R25, !P1 ;  /* 0x0000001908197208 */ /* 0x000fe20004800000 */
[----:B------:R-:W-:Y:S01]  /*0fb0*/  @!P1 FFMA R37, R12, R14, R37 ;  /* 0x0000000e0c259223 */ /* 0x000fe20000000025 */
[----:B------:R-:W-:Y:S01]  /*0fc0*/  FSEL R0, R11, R0, !P1 ;  /* 0x000000000b007208 */ /* 0x000fe20004800000 */
[----:B------:R-:W-:Y:S01]  /*0fd0*/  FADD R9, R9, -R21 ;  /* 0x8000001509097221 */ /* 0x000fe20000000000 */
[----:B------:R-:W-:Y:S01]  /*0fe0*/  FSEL R22, R22, R49, P6 ;  /* 0x0000003116167208 */ /* 0x000fe20003000000 */
[----:B--2---:R-:W-:Y:S01]  /*0ff0*/  FFMA R18, R18, R53, R31 ;  /* 0x0000003512127223 */ /* 0x004fe2000000001f */
[----:B------:R-:W-:Y:S01]  /*1000*/  FSEL R34, R23, R34, !P1 ;  /* 0x0000002217227208 */ /* 0x000fe20004800000 */
[----:B------:R-:W-:Y:S01]  /*1010*/  @!P1 FFMA R42, R19, R9, R42 ;  /* 0x00000009132a9223 */ /* 0x000fe2000000002a */
[----:B------:R-:W-:Y:S01]  /*1020*/  FSEL R48, R21, R48, !P1 ;  /* 0x0000003015307208 */ /* 0x000fe20004800000 */
[----:B------:R-:W-:Y:S01]  /*1030*/  @!P0 FMUL R22, R22, 16777216 ;  /* 0x4b80000016168820 */ /* 0x000fe20000400000 */
[----:B------:R-:W-:Y:S01]  /*1040*/  FADD R10, R10, -R18 ;  /* 0x800000120a0a7221 */ /* 0x000fe20000000000 */
[----:B------:R-:W-:Y:S01]  /*1050*/  IADD3 R35, P0, R35, 0x200, RZ ;  /* 0x0000020023237810 */ /* 0x000fe20007f1e0ff */
[----:B------:R-:W-:Y:S01]  /*1060*/  IMAD.X R45, RZ, RZ, R45, P2 ;  /* 0x000000ffff2d7224 */ /* 0x000fe200010e062d */
[----:B----4-:R-:W-:Y:S01]  /*1070*/  FFMA R51, R51, R22, R46 ;  /* 0x0000001633337223 */ /* 0x010fe2000000002e */
[----:B------:R-:W-:Y:S01]  /*1080*/  FSEL R31, R18, R31, !P1 ;  /* 0x0000001f121f7208 */ /* 0x000fe20004800000 */
[----:B------:R-:W-:Y:S01]  /*1090*/  @!P1 FFMA R47, R16, R10, R47 ;  /* 0x0000000a102f9223 */ /* 0x000fe2000000002f */
[----:B------:R-:W-:Y:S01]  /*10a0*/  IADD3.X R44, RZ, R44, RZ, P0, !PT ;  /* 0x0000002cff2c7210 */ /* 0x000fe200007fe4ff */
[----:B------:R-:W-:Y:S01]  /*10b0*/  FADD R13, R13, -R51 ;  /* 0x800000330d0d7221 */ /* 0x000fe20000000000 */
[----:B------:R-:W-:Y:S01]  /*10c0*/  FSEL R46, R51, R46, !P1 ;  /* 0x0000002e332e7208 */ /* 0x000fe20004800000 */
[----:B------:R-:W-:-:S02]  /*10d0*/  IMAD.X R43, RZ, RZ, R43, P3 ;  /* 0x000000ffff2b7224 */ /* 0x000fc400018e062b */
[----:B------:R-:W-:Y:S01]  /*10e0*/  @!P1 FFMA R36, R49, R13, R36 ;  /* 0x0000000d31249223 */ /* 0x000fe20000000024 */
[----:B------:R-:W-:Y:S01]  /*10f0*/  IMAD.X R33, RZ, RZ, R33, P4 ;  /* 0x000000ffff217224 */ /* 0x000fe200020e0621 */
[----:B---3--:R-:W-:Y:S05]  /*1100*/  @!P5 BRA `(.L_x_0) ;  /* 0xfffff6c00000d947 */ /* 0x008fea000383ffff */
[----:B------:R-:W-:Y:S01]  /*1110*/  FADD R10, R0, R25 ;  /* 0x00000019000a7221 */ /* 0x000fe20000000000 */
[----:B------:R-:W-:Y:S01]  /*1120*/  FMUL R6, R25, 0.25 ;  /* 0x3e80000019067820 */ /* 0x000fe20000400000 */
[----:B------:R-:W-:Y:S01]  /*1130*/  FMUL R14, R39, 0.25 ;  /* 0x3e800000270e7820 */ /* 0x000fe20000400000 */
[----:B------:R-:W-:Y:S01]  /*1140*/  FADD R31, R31, -R46 ;  /* 0x8000002e1f1f7221 */ /* 0x000fe20000000000 */
[C---:B------:R-:W-:Y:S01]  /*1150*/  FMUL R5, R10.reuse, 0.25 ;  /* 0x3e8000000a057820 */ /* 0x040fe20000400000 */
[C---:B------:R-:W-:Y:S01]  /*1160*/  FSETP.GEU.AND P5, PT, |R10|.reuse, 1.175494350822287508e-38, PT ;  /* 0x008000000a00780b */ /* 0x040fe20003fae200 */
[----:B------:R-:W-:Y:S01]  /*1170*/  FADD R4, R39, R10 ;  /* 0x0000000a27047221 */ /* 0x000fe20000000000 */
[----:B------:R-:W-:Y:S01]  /*1180*/  FSETP.GT.AND P3, PT, |R10|, 8.50705917302346158658e+37, PT ;  /* 0x7e8000000a00780b */ /* 0x000fe20003f64200 */
[----:B------:R-:W-:Y:S01]  /*1190*/  FADD R36, R36, R47 ;  /* 0x0000002f24247221 */ /* 0x000fe20000000000 */
[----:B------:R-:W-:Y:S01]  /*11a0*/  IMAD.MOV.U32 R30, RZ, RZ, 0x7f800000 ;  /* 0x7f800000ff1e7424 */ /* 0x000fe200078e00ff */
[C---:B------:R-:W-:Y:S01]  /*11b0*/  FMUL R11, R4.reuse, 0.25 ;  /* 0x3e800000040b7820 */ /* 0x040fe20000400000 */
[----:B------:R-:W-:Y:S01]  /*11c0*/  FSEL R9, R5, R10, P3 ;  /* 0x0000000a05097208 */ /* 0x000fe20001800000 */
[----:B------:R-:W-:Y:S01]  /*11d0*/  FADD R5, R41, R4 ;  /* 0x0000000429057221 */ /* 0x000fe20000000000 */
[C---:B------:R-:W-:Y:S01]  /*11e0*/  FSETP.GEU.AND P0, PT, |R4|.reuse, 1.175494350822287508e-38, PT ;  /* 0x008000000400780b */ /* 0x040fe20003f0e200 */
[----:B------:R-:W-:Y:S01]  /*11f0*/  IMAD.MOV.U32 R23, RZ, RZ, 0x7f800000 ;  /* 0x7f800000ff177424 */ /* 0x000fe200078e00ff */
[----:B------:R-:W-:Y:S01]  /*1200*/  FSETP.GT.AND P4, PT, |R4|, 8.50705917302346158658e+37, PT ;  /* 0x7e8000000400780b */ /* 0x000fe20003f84200 */
[----:B------:R-:W-:Y:S01]  /*1210*/  IMAD.MOV.U32 R20, RZ, RZ, 0x7f800000 ;  /* 0x7f800000ff147424 */ /* 0x000fe200078e00ff */
[----:B------:R-:W-:Y:S01]  /*1220*/  FSETP.GEU.AND P2, PT, |R5|, 1.175494350822287508e-38, PT ;  /* 0x008000000500780b */ /* 0x000fe20003f4e200 */
[----:B------:R-:W-:Y:S01]  /*1230*/  @!P5 FMUL R9, R9, 16777216 ;  /* 0x4b8000000909d820 */ /* 0x000fe20000400000 */
[----:B------:R-:W-:Y:S01]  /*1240*/  FSEL R13, R11, R4, P4 ;  /* 0x000000040b0d7208 */ /* 0x000fe20002000000 */
[----:B------:R-:W-:Y:S01]  /*1250*/  FMUL R11, R31, R31 ;  /* 0x0000001f1f0b7220 */ /* 0x000fe20000400000 */
[----:B------:R-:W-:Y:S01]  /*1260*/  FSEL R12, R6, R25, P3 ;  /* 0x00000019060c7208 */ /* 0x000fe20001800000 */
[C---:B------:R-:W-:Y:S01]  /*1270*/  FMUL R6, R5.reuse, 0.25 ;  /* 0x3e80000005067820 */ /* 0x040fe20000400000 */
[----:B------:R-:W-:Y:S01]  /*1280*/  FSETP.GT.AND P3, PT, |R5|, 8.50705917302346158658e+37, PT ;  /* 0x7e8000000500780b */ /* 0x000fe20003f64200 */
[----:B------:R-:W0:Y:S01]  /*1290*/  MUFU.RCP R9, R9 ;  /* 0x0000000900097308 */ /* 0x000e220000001000 */
[----:B------:R-:W-:Y:S01]  /*12a0*/  FSEL R14, R14, R39, P4 ;  /* 0x000000270e0e7208 */ /* 0x000fe20002000000 */
[----:B------:R-:W-:Y:S01]  /*12b0*/  @!P0 FMUL R13, R13, 16777216 ;  /* 0x4b8000000d0d8820 */ /* 0x000fe20000400000 */
[----:B------:R-:W-:Y:S01]  /*12c0*/  FSEL R15, R6, R5, P3 ;  /* 0x00000005060f7208 */ /* 0x000fe20001800000 */
[----:B------:R-:W-:Y:S01]  /*12d0*/  @!P5 FMUL R12, R12, 16777216 ;  /* 0x4b8000000c0cd820 */ /* 0x000fe20000400000 */
[----:B------:R-:W-:Y:S01]  /*12e0*/  FSETP.NEU.AND P4, PT, R10, RZ, PT ;  /* 0x000000ff0a00720b */ /* 0x000fe20003f8d000 */
[----:B------:R-:W-:Y:S01]  /*12f0*/  @!P0 FMUL R14, R14, 16777216 ;  /* 0x4b8000000e0e8820 */ /* 0x000fe20000400000 */
[----:B------:R-:W-:Y:S01]  /*1300*/  FMUL R11, R0, R11 ;  /* 0x0000000b000b7220 */ /* 0x000fe20000400000 */
[----:B------:R-:W1:Y:S01]  /*1310*/  MUFU.RCP R13, R13 ;  /* 0x0000000d000d7308 */ /* 0x000e620000001000 */
[----:B------:R-:W-:Y:S01]  /*1320*/  @!P2 FMUL R15, R15, 16777216 ;  /* 0x4b8000000f0fa820 */ /* 0x000fe20000400000 */
[----:B------:R-:W-:Y:S01]  /*1330*/  FSETP.NEU.AND P0, PT, R4, RZ, PT ;  /* 0x000000ff0400720b */ /* 0x000fe20003f0d000 */
[----:B------:R-:W-:Y:S01]  /*1340*/  IMAD.MOV.U32 R25, RZ, RZ, 0x7f800000 ;  /* 0x7f800000ff197424 */ /* 0x000fe200078e00ff */
[----:B------:R-:W-:Y:S01]  /*1350*/  MOV R21, 0xff800000 ;  /* 0xff80000000157802 */ /* 0x000fe20000000f00 */
[----:B------:R-:W-:Y:S01]  /*1360*/  IMAD.MOV.U32 R22, RZ, RZ, -0x800000 ;  /* 0xff800000ff167424 */ /* 0x000fe200078e00ff */
[----:B------:R-:W-:Y:S01]  /*1370*/  UMOV UR4, 0xffffff00 ;  /* 0xffffff0000047882 */ /* 0x000fe20000000000 */
[----:B------:R-:W-:Y:S01]  /*1380*/  IMAD.MOV.U32 R28, RZ, RZ, -0x800000 ;  /* 0xff800000ff1c7424 */ /* 0x000fe200078e00ff */
[----:B0-----:R-:W-:Y:S01]  /*1390*/  FMUL R9, R9, R12 ;  /* 0x0000000c09097220 */ /* 0x001fe20000400000 */
[----:B------:R-:W0:Y:S01]  /*13a0*/  MUFU.RCP R15, R15 ;  /* 0x0000000f000f7308 */ /* 0x000e220000001000 */
[----:B------:R-:W-:Y:S01]  /*13b0*/  FMUL R12, R41, 0.25 ;  /* 0x3e800000290c7820 */ /* 0x000fe20000400000 */
[----:B------:R-:W-:-:S02]  /*13c0*/  UMOV UR5, 0xffffffff ;  /* 0xffffffff00057882 */ /* 0x000fc40000000000 */
[----:B------:R-:W-:Y:S02]  /*13d0*/  FSEL R9, R9, RZ, P4 ;  /* 0x000000ff09097208 */ /* 0x000fe40002000000 */
[----:B------:R-:W-:Y:S01]  /*13e0*/  FSEL R12, R12, R41, P3 ;  /* 0x000000290c0c7208 */ /* 0x000fe20001800000 */
[----:B-1----:R-:W-:Y:S02]  /*13f0*/  FMUL R13, R13, R14 ;  /* 0x0000000e0d0d7220 */ /* 0x002fe40000400000 */
[----:B------:R-:W-:Y:S01]  /*1400*/  FFMA R31, R31, R9, R46 ;  /* 0x000000091f1f7223 */ /* 0x000fe2000000002e */
[----:B------:R-:W-:Y:S01]  /*1410*/  FFMA R11, R9, R11, R36 ;  /* 0x0000000b090b7223 */ /* 0x000fe20000000024 */
[----:B------:R-:W-:Y:S01]  /*1420*/  FADD R9, R5, R5 ;  /* 0x0000000505097221 */ /* 0x000fe20000000000 */
[----:B------:R-:W-:Y:S01]  /*1430*/  @!P2 FMUL R12, R12, 16777216 ;  /* 0x4b8000000c0ca820 */ /* 0x000fe20000400000 */
[----:B------:R-:W-:Y:S01]  /*1440*/  FSEL R13, R13, RZ, P0 ;  /* 0x000000ff0d0d7208 */ /* 0x000fe20000000000 */
[----:B------:R-:W-:Y:S01]  /*1450*/  FADD R48, R48, -R31 ;  /* 0x8000001f30307221 */ /* 0x000fe20000000000 */
[----:B------:R-:W-:Y:S01]  /*1460*/  FADD R42, R42, R11 ;  /* 0x0000000b2a2a7221 */ /* 0x000fe20000000000 */
[----:B------:R-:W-:Y:S01]  /*1470*/  FSETP.GEU.AND P3, PT, |R9|, 1.175494350822287508e-38, PT ;  /* 0x008000000900780b */ /* 0x000fe20003f6e200 */
[----:B0-----:R-:W-:Y:S01]  /*1480*/  FMUL R15, R15, R12 ;  /* 0x0000000c0f0f7220 */ /* 0x001fe20000400000 */
[C---:B------:R-:W-:Y:S01]  /*1490*/  FMUL R11, R48.reuse, R48 ;  /* 0x00000030300b7220 */ /* 0x040fe20000400000 */
[----:B------:R-:W-:Y:S01]  /*14a0*/  FSETP.NEU.AND P2, PT, R5, RZ, PT ;  /* 0x000000ff0500720b */ /* 0x000fe20003f4d000 */
[----:B------:R-:W-:Y:S01]  /*14b0*/  FFMA R31, R48, R13, R31 ;  /* 0x0000000d301f7223 */ /* 0x000fe2000000001f */
[C---:B------:R-:W-:Y:S01]  /*14c0*/  FMUL R12, R9.reuse, 0.25 ;  /* 0x3e800000090c7820 */ /* 0x040fe20000400000 */
[----:B------:R-:W-:Y:S01]  /*14d0*/  FSETP.GT.AND P0, PT, |R9|, 8.50705917302346158658e+37, PT ;  /* 0x7e8000000900780b */ /* 0x000fe20003f04200 */
[----:B------:R-:W-:Y:S01]  /*14e0*/  FMUL R11, R10, R11 ;  /* 0x0000000b0a0b7220 */ /* 0x000fe20000400000 */
[----:B------:R-:W-:Y:S01]  /*14f0*/  FSEL R15, R15, RZ, P2 ;  /* 0x000000ff0f0f7208 */ /* 0x000fe20001000000 */
[--C-:B------:R-:W-:Y:S01]  /*1500*/  FADD R34, R34, -R31.reuse ;  /* 0x8000001f22227221 */ /* 0x100fe20000000000 */
[----:B------:R-:W-:Y:S01]  /*1510*/  FSEL R14, R12, R9, P0 ;  /* 0x000000090c0e7208 */ /* 0x000fe20000000000 */
[----:B------:R-:W-:Y:S01]  /*1520*/  FFMA R42, R13, R11, R42 ;  /* 0x0000000b0d2a7223 */ /* 0x000fe2000000002a */
[----:B------:R-:W-:Y:S01]  /*1530*/  FSEL R13, R6, R5, P0 ;  /* 0x00000005060d7208 */ /* 0x000fe20000000000 */
[C---:B------:R-:W-:Y:S01]  /*1540*/  FMUL R11, R34.reuse, R34 ;  /* 0x00000022220b7220 */ /* 0x040fe20000400000 */
[----:B------:R-:W-:Y:S01]  /*1550*/  FFMA R31, R34, R15, R31 ;  /* 0x0000000f221f7223 */ /* 0x000fe2000000001f */
[----:B------:R-:W-:Y:S01]  /*1560*/  @!P3 FMUL R14, R14, 16777216 ;  /* 0x4b8000000e0eb820 */ /* 0x000fe20000400000 */
[----:B------:R-:W-:Y:S01]  /*1570*/  FADD R42, R37, R42 ;  /* 0x0000002a252a7221 */ /* 0x000fe20000000000 */
[----:B------:R-:W-:Y:S01]  /*1580*/  FMUL R11, R4, R11 ;  /* 0x0000000b040b7220 */ /* 0x000fe20000400000 */
[----:B------:R-:W-:Y:S01]  /*1590*/  @!P3 FMUL R13, R13, 16777216 ;  /* 0x4b8000000d0db820 */ /* 0x000fe20000400000 */
[----:B------:R-:W0:Y:S01]  /*15a0*/  SHFL.BFLY PT, R4, R31, 0x10, 0x1f ;  /* 0x0e001f001f047f89 */ /* 0x000e2200000e0000 */
[----:B------:R-:W-:Y:S01]  /*15b0*/  FSETP.NEU.AND P2, PT, R9, RZ, PT ;  /* 0x000000ff0900720b */ /* 0x000fe20003f4d000 */
[----:B------:R-:W1:Y:S01]  /*15c0*/  MUFU.RCP R14, R14 ;  /* 0x0000000e000e7308 */ /* 0x000e620000001000 */
[----:B------:R-:W-:Y:S01]  /*15d0*/  FFMA R11, R15, R11, R42 ;  /* 0x0000000b0f0b7223 */ /* 0x000fe2000000002a */
[----:B------:R-:W-:-:S04]  /*15e0*/  FADD R15, R9, R9 ;  /* 0x00000009090f7221 */ /* 0x000fc80000000000 */
[----:B------:R-:W2:Y:S01]  /*15f0*/  SHFL.BFLY PT, R10, R11, 0x10, 0x1f ;  /* 0x0e001f000b0a7f89 */ /* 0x000ea200000e0000 */
[C---:B------:R-:W-:Y:S01]  /*1600*/  FSETP.GEU.AND P3, PT, |R15|.reuse, 1.175494350822287508e-38, PT ;  /* 0x008000000f00780b */ /* 0x040fe20003f6e200 */
[C---:B------:R-:W-:Y:S01]  /*1610*/  FMUL R16, R15.reuse, 0.25 ;  /* 0x3e8000000f107820 */ /* 0x040fe20000400000 */
[----:B------:R-:W-:Y:S01]  /*1620*/  FSETP.GT.AND P0, PT, |R15|, 8.50705917302346158658e+37, PT ;  /* 0x7e8000000f00780b */ /* 0x000fe20003f04200 */
[----:B-1----:R-:W-:-:S03]  /*1630*/  FMUL R13, R14, R13 ;  /* 0x0000000d0e0d7220 */ /* 0x002fc60000400000 */
[----:B------:R-:W-:Y:S02]  /*1640*/  FSEL R14, R16, R15, P0 ;  /* 0x0000000f100e7208 */ /* 0x000fe40000000000 */
[----:B------:R-:W-:Y:S01]  /*1650*/  FSEL R13, R13, RZ, P2 ;  /* 0x000000ff0d0d7208 */ /* 0x000fe20001000000 */
[----:B0-----:R-:W-:-:S04]  /*1660*/  FADD R4, -R31, R4 ;  /* 0x000000041f047221 */ /* 0x001fc80000000100 */
[----:B------:R-:W-:Y:S01]  /*1670*/  @!P3 FMUL R14, R14, 16777216 ;  /* 0x4b8000000e0eb820 */ /* 0x000fe20000400000 */
[----:B------:R-:W-:Y:S01]  /*1680*/  FSETP.NEU.AND P2, PT, R15, RZ, PT ;  /* 0x000000ff0f00720b */ /* 0x000fe20003f4d000 */
[C---:B------:R-:W-:Y:S01]  /*1690*/  FMUL R6, R4.reuse, R4 ;  /* 0x0000000404067220 */ /* 0x040fe20000400000 */
[----:B------:R-:W-:Y:S01]  /*16a0*/  FFMA R4, R4, R13, R31 ;  /* 0x0000000d04047223 */ /* 0x000fe2000000001f */
[----:B------:R-:W-:Y:S02]  /*16b0*/  IMAD.MOV.U32 R31, RZ, RZ, 0x39aaaaab ;  /* 0x39aaaaabff1f7424 */ /* 0x000fe400078e00ff */
[----:B------:R-:W0:Y:S01]  /*16c0*/  MUFU.RCP R14, R14 ;  /* 0x0000000e000e7308 */ /* 0x000e220000001000 */
[----:B--2---:R-:W-:Y:S01]  /*16d0*/  FADD R10, R11, R10 ;  /* 0x0000000a0b0a7221 */ /* 0x004fe20000000000 */
[----:B------:R-:W-:Y:S02]  /*16e0*/  FMUL R6, R5, R6 ;  /* 0x0000000605067220 */ /* 0x000fe40000400000 */
[----:B------:R-:W1:Y:S02]  /*16f0*/  SHFL.BFLY PT, R5, R4, 0x8, 0x1f ;  /* 0x0d001f0004057f89 */ /* 0x000e6400000e0000 */
[----:B------:R-:W-:Y:S01]  /*1700*/  FFMA R6, R13, R6, R10 ;  /* 0x000000060d067223 */ /* 0x000fe2000000000a */
[----:B------:R-:W-:Y:S01]  /*1710*/  FSEL R13, R12, R9, P0 ;  /* 0x000000090c0d7208 */ /* 0x000fe20000000000 */
[----:B------:R-:W-:-:S03]  /*1720*/  FADD R12, R15, R15 ;  /* 0x0000000f0f0c7221 */ /* 0x000fc60000000000 */
[----:B------:R-:W2:Y:S01]  /*1730*/  SHFL.BFLY PT, R11, R6, 0x8, 0x1f ;  /* 0x0d001f00060b7f89 */ /* 0x000ea200000e0000 */
[----:B------:R-:W-:Y:S01]  /*1740*/  @!P3 FMUL R13, R13, 16777216 ;  /* 0x4b8000000d0db820 */ /* 0x000fe20000400000 */
[C---:B------:R-:W-:Y:S01]  /*1750*/  FSETP.GEU.AND P3, PT, |R12|.reuse, 1.175494350822287508e-38, PT ;  /* 0x008000000c00780b */ /* 0x040fe20003f6e200 */
[C---:B------:R-:W-:Y:S01]  /*1760*/  FMUL R17, R12.reuse, 0.25 ;  /* 0x3e8000000c117820 */ /* 0x040fe20000400000 */
[----:B------:R-:W-:Y:S01]  /*1770*/  FSETP.GT.AND P0, PT, |R12|, 8.50705917302346158658e+37, PT ;  /* 0x7e8000000c00780b */ /* 0x000fe20003f04200 */
[----:B0-----:R-:W-:-:S03]  /*1780*/  FMUL R13, R14, R13 ;  /* 0x0000000d0e0d7220 */ /* 0x001fc60000400000 */
[----:B------:R-:W-:Y:S02]  /*1790*/  FSEL R14, R17, R12, P0 ;  /* 0x0000000c110e7208 */ /* 0x000fe40000000000 */
[----:B------:R-:W-:Y:S02]  /*17a0*/  FSEL R13, R13, RZ, P2 ;  /* 0x000000ff0d0d7208 */ /* 0x000fe40001000000 */
[----:B------:R-:W-:-:S03]  /*17b0*/  FSETP.NEU.AND P2, PT, R12, RZ, PT ;  /* 0x000000ff0c00720b */ /* 0x000fc60003f4d000 */
[----:B------:R-:W-:Y:S01]  /*17c0*/  @!P3 FMUL R14, R14, 16777216 ;  /* 0x4b8000000e0eb820 */ /* 0x000fe20000400000 */
[----:B-1----:R-:W-:-:S04]  /*17d0*/  FADD R5, -R4, R5 ;  /* 0x0000000504057221 */ /* 0x002fc80000000100 */
[C---:B------:R-:W-:Y:S01]  /*17e0*/  FMUL R10, R5.reuse, R5 ;  /* 0x00000005050a7220 */ /* 0x040fe20000400000 */
[----:B------:R-:W-:Y:S01]  /*17f0*/  FFMA R4, R5, R13, R4 ;  /* 0x0000000d05047223 */ /* 0x000fe20000000004 */
[----:B------:R-:W0:Y:S01]  /*1800*/  MUFU.RCP R14, R14 ;  /* 0x0000000e000e7308 */ /* 0x000e220000001000 */
[----:B--2---:R-:W-:Y:S01]  /*1810*/  FADD R6, R6, R11 ;  /* 0x0000000b06067221 */ /* 0x004fe20000000000 */
[----:B------:R-:W-:Y:S01]  /*1820*/  FMUL R10, R9, R10 ;  /* 0x0000000a090a7220 */ /* 0x000fe20000400000 */
[----:B------:R-:W-:Y:S01]  /*1830*/  FSEL R11, R16, R15, P0 ;  /* 0x0000000f100b7208 */ /* 0x000fe20000000000 */
[----:B------:R-:W1:Y:S02]  /*1840*/  SHFL.BFLY PT, R5, R4, 0x4, 0x1f ;  /* 0x0c801f0004057f89 */ /* 0x000e6400000e0000 */
[----:B------:R-:W-:Y:S01]  /*1850*/  FFMA R6, R13, R10, R6 ;  /* 0x0000000a0d067223 */ /* 0x000fe20000000006 */
[----:B------:R-:W-:Y:S01]  /*1860*/  FADD R13, R12, R12 ;  /* 0x0000000c0c0d7221 */ /* 0x000fe20000000000 */
[----:B------:R-:W-:-:S03]  /*1870*/  @!P3 FMUL R11, R11, 16777216 ;  /* 0x4b8000000b0bb820 */ /* 0x000fc60000400000 */
[----:B------:R-:W2:Y:S01]  /*1880*/  SHFL.BFLY PT, R9, R6, 0x4, 0x1f ;  /* 0x0c801f0006097f89 */ /* 0x000ea200000e0000 */
[C---:B------:R-:W-:Y:S01]  /*1890*/  FSETP.GEU.AND P3, PT, |R13|.reuse, 1.175494350822287508e-38, PT ;  /* 0x008000000d00780b */ /* 0x040fe20003f6e200 */
[C---:B------:R-:W-:Y:S01]  /*18a0*/  FMUL R16, R13.reuse, 0.25 ;  /* 0x3e8000000d107820 */ /* 0x040fe20000400000 */
[----:B------:R-:W-:Y:S01]  /*18b0*/  FSETP.GT.AND P0, PT, |R13|, 8.50705917302346158658e+37, PT ;  /* 0x7e8000000d00780b */ /* 0x000fe20003f04200 */
[----:B0-----:R-:W-:-:S03]  /*18c0*/  FMUL R11, R14, R11 ;  /* 0x0000000b0e0b7220 */ /* 0x001fc60000400000 */
[----:B------:R-:W-:Y:S02]  /*18d0*/  FSEL R14, R16, R13, P0 ;  /* 0x0000000d100e7208 */ /* 0x000fe40000000000 */
[----:B------:R-:W-:Y:S02]  /*18e0*/  FSEL R17, R17, R12, P0 ;  /* 0x0000000c11117208 */ /* 0x000fe40000000000 */
[----:B------:R-:W-:Y:S02]  /*18f0*/  FSEL R11, R11, RZ, P2 ;  /* 0x000000ff0b0b7208 */ /* 0x000fe40001000000 */
[----:B------:R-:W-:Y:S01]  /*1900*/  FSETP.NEU.AND P0, PT, R13, RZ, PT ;  /* 0x000000ff0d00720b */ /* 0x000fe20003f0d000 */
[----:B------:R-:W-:Y:S01]  /*1910*/  @!P3 FMUL R14, R14, 16777216 ;  /* 0x4b8000000e0eb820 */ /* 0x000fe20000400000 */
[----:B------:R-:W-:Y:S01]  /*1920*/  @!P3 FMUL R17, R17, 16777216 ;  /* 0x4b8000001111b820 */ /* 0x000fe20000400000 */
[----:B------:R-:W-:Y:S01]  /*1930*/  ISETP.GE.AND P3, PT, R26, 0x2, PT ;  /* 0x000000021a00780c */ /* 0x000fe20003f66270 */
[----:B-1----:R-:W-:-:S03]  /*1940*/  FADD R5, -R4, R5 ;  /* 0x0000000504057221 */ /* 0x002fc60000000100 */
[----:B------:R-:W0:Y:S01]  /*1950*/  MUFU.RCP R14, R14 ;  /* 0x0000000e000e7308 */ /* 0x000e220000001000 */
[C---:B------:R-:W-:Y:S01]  /*1960*/  FMUL R10, R5.reuse, R5 ;  /* 0x00000005050a7220 */ /* 0x040fe20000400000 */
[----:B------:R-:W-:Y:S01]  /*1970*/  FFMA R4, R5, R11, R4 ;  /* 0x0000000b05047223 */ /* 0x000fe20000000004 */
[----:B--2---:R-:W-:Y:S02]  /*1980*/  FADD R6, R6, R9 ;  /* 0x0000000906067221 */ /* 0x004fe40000000000 */
[----:B------:R-:W-:Y:S01]  /*1990*/  FMUL R10, R15, R10 ;  /* 0x0000000a0f0a7220 */ /* 0x000fe20000400000 */
[----:B------:R-:W-:Y:S01]  /*19a0*/  FADD R15, R13, R13 ;  /* 0x0000000d0d0f7221 */ /* 0x000fe20000000000 */
[----:B------:R-:W1:Y:S02]  /*19b0*/  SHFL.BFLY PT, R5, R4, 0x2, 0x1f ;  /* 0x0c401f0004057f89 */ /* 0x000e6400000e0000 */
[----:B------:R-:W-:Y:S01]  /*19c0*/  FFMA R6, R11, R10, R6 ;  /* 0x0000000a0b067223 */ /* 0x000fe20000000006 */
[C---:B------:R-:W-:Y:S01]  /*19d0*/  FMUL R10, R15.reuse, 0.25 ;  /* 0x3e8000000f0a7820 */ /* 0x040fe20000400000 */
[----:B------:R-:W-:-:S03]  /*19e0*/  FSETP.GEU.AND P2, PT, |R15|, 1.175494350822287508e-38, PT ;  /* 0x008000000f00780b */ /* 0x000fc60003f4e200 */
[----:B------:R-:W2:Y:S01]  /*19f0*/  SHFL.BFLY PT, R9, R6, 0x2, 0x1f ;  /* 0x0c401f0006097f89 */ /* 0x000ea200000e0000 */
[----:B0-----:R-:W-:Y:S01]  /*1a00*/  FMUL R17, R14, R17 ;  /* 0x000000110e117220 */ /* 0x001fe20000400000 */
[----:B------:R-:W-:-:S04]  /*1a10*/  SHF.R.U32.HI R14, RZ, 0x3, R26 ;  /* 0x00000003ff0e7819 */ /* 0x000fc8000001161a */
[----:B------:R-:W-:Y:S02]  /*1a20*/  FSEL R17, R17, RZ, P0 ;  /* 0x000000ff11117208 */ /* 0x000fe40000000000 */
[----:B------:R-:W-:-:S04]  /*1a30*/  FSETP.GT.AND P0, PT, |R15|, 8.50705917302346158658e+37, PT ;  /* 0x7e8000000f00780b */ /* 0x000fc80003f04200 */
[----:B------:R-:W-:Y:S01]  /*1a40*/  FSEL R10, R10, R15, P0 ;  /* 0x0000000f0a0a7208 */ /* 0x000fe20000000000 */
[----:B-1----:R-:W-:-:S04]  /*1a50*/  FADD R5, -R4, R5 ;  /* 0x0000000504057221 */ /* 0x002fc80000000100 */
[----:B------:R-:W-:Y:S01]  /*1a60*/  @!P2 FMUL R10, R10, 16777216 ;  /* 0x4b8000000a0aa820 */ /* 0x000fe20000400000 */
[C---:B------:R-:W-:Y:S01]  /*1a70*/  FMUL R11, R5.reuse, R5 ;  /* 0x00000005050b7220 */ /* 0x040fe20000400000 */
[----:B------:R-:W-:Y:S01]  /*1a80*/  FFMA R4, R5, R17, R4 ;  /* 0x0000001105047223 */ /* 0x000fe20000000004 */
[----:B--2---:R-:W-:Y:S02]  /*1a90*/  FADD R6, R6, R9 ;  /* 0x0000000906067221 */ /* 0x004fe40000000000 */
[----:B------:R-:W-:Y:S01]  /*1aa0*/  FMUL R11, R12, R11 ;  /* 0x0000000b0c0b7220 */ /* 0x000fe20000400000 */
[----:B------:R-:W0:Y:S01]  /*1ab0*/  MUFU.RCP R10, R10 ;  /* 0x0000000a000a7308 */ /* 0x000e220000001000 */
[----:B------:R-:W1:Y:S02]  /*1ac0*/  SHFL.BFLY PT, R5, R4, 0x1, 0x1f ;  /* 0x0c201f0004057f89 */ /* 0x000e6400000e0000 */
[----:B------:R-:W-:Y:S01]  /*1ad0*/  FFMA R6, R17, R11, R6 ;  /* 0x0000000b11067223 */ /* 0x000fe20000000006 */
[----:B------:R-:W-:-:S02]  /*1ae0*/  FSEL R11, R16, R13, P0 ;  /* 0x0000000d100b7208 */ /* 0x000fc40000000000 */
[----:B------:R-:W-:Y:S02]  /*1af0*/  FSETP.NEU.AND P0, PT, R15, RZ, PT ;  /* 0x000000ff0f00720b */ /* 0x000fe40003f0d000 */
[----:B------:R-:W2:Y:S01]  /*1b00*/  SHFL.BFLY PT, R9, R6, 0x1, 0x1f ;  /* 0x0c201f0006097f89 */ /* 0x000ea200000e0000 */
[----:B------:R-:W-:Y:S01]  /*1b10*/  @!P2 FMUL R11, R11, 16777216 ;  /* 0x4b8000000b0ba820 */ /* 0x000fe20000400000 */
[----:B------:R-:W-:-:S03]  /*1b20*/  LOP3.LUT P2, RZ, R26, 0x1f, RZ, 0xc0, !PT ;  /* 0x0000001f1aff7812 */ /* 0x000fc6000784c0ff */
[----:B0-----:R-:W-:Y:S01]  /*1b30*/  FMUL R11, R10, R11 ;  /* 0x0000000b0a0b7220 */ /* 0x001fe20000400000 */
[----:B------:R-:W-:-:S04]  /*1b40*/  LOP3.LUT R10, R26, 0x1, RZ, 0xc0, !PT ;  /* 0x000000011a0a7812 */ /* 0x000fc800078ec0ff */
[----:B------:R-:W-:Y:S01]  /*1b50*/  FSEL R11, R11, RZ, P0 ;  /* 0x000000ff0b0b7208 */ /* 0x000fe20000000000 */
[----:B-1----:R-:W-:-:S04]  /*1b60*/  FADD R5, -R4, R5 ;  /* 0x0000000504057221 */ /* 0x002fc80000000100 */
[C---:B------:R-:W-:Y:S01]  /*1b70*/  FMUL R12, R5.reuse, R5 ;  /* 0x00000005050c7220 */ /* 0x040fe20000400000 */
[----:B------:R-:W-:Y:S01]  /*1b80*/  FFMA R5, R5, R11, R4 ;  /* 0x0000000b05057223 */ /* 0x000fe20000000004 */
[----:B--2---:R-:W-:Y:S02]  /*1b90*/  FADD R6, R6, R9 ;  /* 0x0000000906067221 */ /* 0x004fe40000000000 */
[----:B------:R-:W-:Y:S01]  /*1ba0*/  FMUL R13, R13, R12 ;  /* 0x0000000c0d0d7220 */ /* 0x000fe20000400000 */
[----:B------:R-:W-:-:S03]  /*1bb0*/  LOP3.LUT R12, R14, 0x4, RZ, 0xc0, !PT ;  /* 0x000000040e0c7812 */ /* 0x000fc600078ec0ff */
[----:B------:R-:W-:Y:S02]  /*1bc0*/  FFMA R13, R11, R13, R6 ;  /* 0x0000000d0b0d7223 */ /* 0x000fe40000000006 */
[----:B------:R-:W-:Y:S04]  /*1bd0*/  @!P2 STS [R12+0x10], R15 ;  /* 0x0000100f0c00a388 */ /* 0x000fe80000000800 */
[----:B------:R-:W-:Y:S04]  /*1be0*/  @!P2 STS [R12], R5 ;  /* 0x000000050c00a388 */ /* 0x000fe80000000800 */
[----:B------:R-:W-:Y:S04]  /*1bf0*/  @!P2 STS [R12+0x8], R13 ;  /* 0x0000080d0c00a388 */ /* 0x000fe80000000800 */
[----:B------:R-:W-:Y:S06]  /*1c00*/  BAR.SYNC.DEFER_BLOCKING 0x0 ;  /* 0x0000000000007b1d */ /* 0x000fec0000010000 */
[----:B------:R-:W0:Y:S04]  /*1c10*/  @!P3 LDS R8, [R26.X4+0x10] ;  /* 0x000010001a08b984 */ /* 0x000e280000004800 */
[----:B------:R-:W-:Y:S04]  /*1c20*/  @!P3 LDS R7, [R26.X4] ;  /* 0x000000001a07b984 */ /* 0x000fe80000004800 */
[----:B------:R-:W1:Y:S04]  /*1c30*/  @!P3 LDS R0, [R26.X4+0x8] ;  /* 0x000008001a00b984 */ /* 0x000e680000004800 */
[----:B0-----:R-:W0:Y:S04]  /*1c40*/  SHFL.BFLY PT, R9, R8, 0x1, 0x1f ;  /* 0x0c201f0008097f89 */ /* 0x001e2800000e0000 */
[----:B-1----:R-:W1:Y:S01]  /*1c50*/  SHFL.BFLY PT, R5, R0, 0x1, 0x1f ;  /* 0x0c201f0000057f89 */ /* 0x002e6200000e0000 */
[----:B0-----:R-:W-:-:S04]  /*1c60*/  FADD R11, R8, R9 ;  /* 0x00000009080b7221 */ /* 0x001fc80000000000 */
[C---:B------:R-:W-:Y:S01]  /*1c70*/  FMUL R4, R11.reuse, 0.25 ;  /* 0x3e8000000b047820 */ /* 0x040fe20000400000 */
[C---:B------:R-:W-:Y:S02]  /*1c80*/  FSETP.GEU.AND P4, PT, |R11|.reuse, 1.175494350822287508e-38, PT ;  /* 0x008000000b00780b */ /* 0x040fe40003f8e200 */
[----:B------:R-:W-:Y:S01]  /*1c90*/  FSETP.GT.AND P0, PT, |R11|, 8.50705917302346158658e+37, PT ;  /* 0x7e8000000b00780b */ /* 0x000fe20003f04200 */
[----:B-1----:R-:W-:Y:S01]  /*1ca0*/  FADD R0, R0, R5 ;  /* 0x0000000500007221 */ /* 0x002fe20000000000 */
[----:B------:R-:W-:Y:S02]  /*1cb0*/  IMAD.SHL.U32 R5, R29, 0x8, RZ ;  /* 0x000000081d057824 */ /* 0x000fe400078e00ff */
[----:B------:R-:W-:Y:S02]  /*1cc0*/  FSEL R6, R4, R11, P0 ;  /* 0x0000000b04067208 */ /* 0x000fe40000000000 */
[----:B------:R-:W0:Y:S01]  /*1cd0*/  SHFL.BFLY PT, R4, R7, 0x1, 0x1f ;  /* 0x0c201f0007047f89 */ /* 0x000e2200000e0000 */
[----:B------:R-:W-:-:S04]  /*1ce0*/  IADD3 R5, R5, c[0x0][0x170], RZ ;  /* 0x00005c0005057a10 */ /* 0x000fc80007ffe0ff */
[----:B------:R-:W-:Y:S02]  /*1cf0*/  @!P4 FMUL R6, R6, 16777216 ;  /* 0x4b8000000606c820 */ /* 0x000fe40000400000 */
[----:B------:R-:W-:Y:S01]  /*1d00*/  @P0 FMUL R9, R9, 0.25 ;  /* 0x3e80000009090820 */ /* 0x000fe20000400000 */
[----:B------:R-:W-:-:S03]  /*1d10*/  ISETP.NE.U32.AND P0, PT, R10, 0x1, PT ;  /* 0x000000010a00780c */ /* 0x000fc60003f05070 */
[----:B------:R-:W1:Y:S01]  /*1d20*/  MUFU.RCP R6, R6 ;  /* 0x0000000600067308 */ /* 0x000e620000001000 */
[----:B------:R-:W-:Y:S01]  /*1d30*/  @!P4 FMUL R9, R9, 16777216 ;  /* 0x4b8000000909c820 */ /* 0x000fe20000400000 */
[----:B------:R-:W-:Y:S02]  /*1d40*/  FSETP.NEU.AND P4, PT, R11, RZ, PT ;  /* 0x000000ff0b00720b */ /* 0x000fe40003f8d000 */
[----:B------:R-:W-:Y:S01]  /*1d50*/  ISETP.LT.AND P0, PT, R26, 0x2, P0 ;  /* 0x000000021a00780c */ /* 0x000fe20000701270 */
[----:B0-----:R-:W-:Y:S01]  /*1d60*/  FADD R4, -R7, R4 ;  /* 0x0000000407047221 */ /* 0x001fe20000000100 */
[----:B-1----:R-:W-:-:S03]  /*1d70*/  FMUL R9, R6, R9 ;  /* 0x0000000906097220 */ /* 0x002fc60000400000 */
[----:B------:R-:W-:-:S08]  /*1d80*/  FMUL R13, R4, R4 ;  /* 0x00000004040d7220 */ /* 0x000fd00000400000 */
[----:B------:R-:W-:Y:S01]  /*1d90*/  @P0 STS [R26.X4+0x10], R11 ;  /* 0x0000100b1a000388 */ /* 0x000fe20000004800 */
[----:B------:R-:W-:Y:S01]  /*1da0*/  FSEL R9, R9, RZ, P4 ;  /* 0x000000ff09097208 */ /* 0x000fe20002000000 */
[----:B------:R-:W-:Y:S01]  /*1db0*/  FMUL R13, R8, R13 ;  /* 0x0000000d080d7220 */ /* 0x000fe20000400000 */
[----:B------:R-:W-:-:S03]  /*1dc0*/  IADD3 R2, P4, R2, 0x9000, RZ ;  /* 0x0000900002027810 */ /* 0x000fc60007f9e0ff */
[----:B------:R-:W-:Y:S01]  /*1dd0*/  FFMA R7, R4, R9, R7 ;  /* 0x0000000904077223 */ /* 0x000fe20000000007 */
[----:B------:R-:W-:Y:S01]  /*1de0*/  FFMA R9, R9, R13, R0 ;  /* 0x0000000d09097223 */ /* 0x000fe20000000000 */
[----:B------:R-:W-:Y:S01]  /*1df0*/  IMAD.X R3, RZ, RZ, R3, P4 ;  /* 0x000000ffff037224 */ /* 0x000fe200020e0603 */
[----:B------:R-:W-:Y:S01]  /*1e00*/  IADD3 R14, P4, R5, 0x4800, RZ ;  /* 0x00004800050e7810 */ /* 0x000fe20007f9e0ff */
[----:B------:R-:W-:Y:S01]  /*1e10*/  IMAD.MOV.U32 R13, RZ, RZ, -0x800000 ;  /* 0xff800000ff0d7424 */ /* 0x000fe200078e00ff */
[----:B------:R-:W-:Y:S03]  /*1e20*/  @P0 STS [R26.X4], R7 ;  /* 0x000000071a000388 */ /* 0x000fe60000004800 */
[----:B------:R-:W-:Y:S01]  /*1e30*/  IMAD.X R15, RZ, RZ, R32, P4 ;  /* 0x000000ffff0f7224 */ /* 0x000fe200020e0620 */
[----:B------:R-:W-:Y:S04]  /*1e40*/  @P0 STS [R26.X4+0x8], R9 ;  /* 0x000008091a000388 */ /* 0x000fe80000004800 */
[----:B------:R-:W-:Y:S06]  /*1e50*/  BAR.SYNC.DEFER_BLOCKING 0x0 ;  /* 0x0000000000007b1d */ /* 0x000fec0000010000 */
[----:B------:R-:W0:Y:S04]  /*1e60*/  LDS R4, [0x8] ;  /* 0x00000800ff047984 */ /* 0x000e280000000800 */
[----:B------:R-:W1:Y:S01]  /*1e70*/  LDS R0, [RZ] ;  /* 0x00000000ff007984 */ /* 0x000e620000000800 */
[----:B0-----:R-:W-:-:S06]  /*1e80*/  FFMA R31, R31, R4, 9.9999999747524270788e-07 ;  /* 0x358637bd1f1f7423 */ /* 0x001fcc0000000004 */
[----:B-1----:R-:W0:Y:S02]  /*1e90*/  MUFU.RSQ R31, R31 ;  /* 0x0000001f001f7308 */ /* 0x002e240000001400 */
.L_x_1:
[----:B------:R-:W2:Y:S01]  /*1ea0*/  LDG.E.EL.64 R34, [R14.64+0x1800] ;  /* 0x001800060e227981 */ /* 0x000ea2000c2e1b00 */
[----:B------:R-:W-:Y:S02]  /*1eb0*/  IMAD.U32 R8, RZ, RZ, UR4 ;  /* 0x00000004ff087e24 */ /* 0x000fe4000f8e00ff */
[----:B------:R-:W-:Y:S01]  /*1ec0*/  IMAD.MOV.U32 R32, RZ, RZ, 0x2 ;  /* 0x00000002ff207424 */ /* 0x000fe200078e00ff */
[----:B------:R-:W3:Y:S02]  /*1ed0*/  LDG.E.EL.128 R4, [R2.64+0x3000] ;  /* 0x0030000602047981 */ /* 0x000ee4000c2e1d00 */
[----:B------:R-:W-:Y:S01]  /*1ee0*/  IADD3 R33, R27, 0x100, R8 ;  /* 0x000001001b217810 */ /* 0x000fe20007ffe008 */
[----:B------:R-:W-:Y:S01]  /*1ef0*/  CS2R R16, SRZ ;  /* 0x0000000000107805 */ /* 0x000fe2000001ff00 */
[----:B------:R-:W4:Y:S03]  /*1f00*/  LDG.E.EL.64 R18, [R14.64] ;  /* 0x000000060e127981 */ /* 0x000f26000c2e1b00 */
[C---:B------:R-:W-:Y:S01]  /*1f10*/  IMAD.WIDE R36, R33.reuse, R32, c[0x0][0x1a0] ;  /* 0x0000680021247625 */ /* 0x040fe200078e0220 */
[----:B------:R-:W5:Y:S04]  /*1f20*/  LDG.E.EL.128 R8, [R2.64] ;  /* 0x0000000602087981 */ /* 0x000f68000c2e1d00 */
[----:B------:R1:W5:Y:S01]  /*1f30*/  @!P1 LDG.E.EF.64 R16, [R36.64] ;  /* 0x0000000624109981 */ /* 0x000362000c0e1b00 */
[----:B------:R-:W-:Y:S01]  /*1f40*/  FSETP.NAN.AND P4, PT, R30, R30, PT ;  /* 0x0000001e1e00720b */ /* 0x000fe20003f88000 */
[----:B------:R-:W-:Y:S01]  /*1f50*/  UIADD3 UR4, UP0, UR4, 0x100, URZ ;  /* 0x0000010004047890 */ /* 0x000fe2000ff1e03f */
[----:B------:R-:W-:-:S03]  /*1f60*/  IMAD.WIDE R32, R33, R32, c[0x0][0x1a8] ;  /* 0x00006a0021207625 */ /* 0x000fc600078e0220 */
[----:B------:R-:W-:Y:S02]  /*1f70*/  UIADD3.X UR5, URZ, UR5, URZ, UP0, !UPT ;  /* 0x000000053f057290 */ /* 0x000fe400087fe43f */
[----:B------:R-:W-:-:S04]  /*1f80*/  UISETP.GE.U32.AND UP0, UPT, UR4, 0xb00, UPT ;  /* 0x00000b000400788c */ /* 0x000fc8000bf06070 */
[----:B------:R-:W-:Y:S01]  /*1f90*/  UISETP.GE.U32.AND.EX UP0, UPT, UR5, URZ, UPT, UP0 ;  /* 0x0000003f0500728c */ /* 0x000fe2000bf06100 */
[C---:B--2---:R-:W-:Y:S01]  /*1fa0*/  PRMT R38, R34.reuse, 0x7632, R38 ;  /* 0x0000763222267816 */ /* 0x044fe20000000026 */
[----:B------:R-:W-:Y:S01]  /*1fb0*/  IMAD.U32 R39, R34, 0x10000, RZ ;  /* 0x0001000022277824 */ /* 0x000fe200078e00ff */
[C---:B------:R-:W-:Y:S01]  /*1fc0*/  PRMT R34, R35.reuse, 0x7632, R34 ;  /* 0x0000763223227816 */ /* 0x040fe20000000022 */
[----:B------:R-:W-:Y:S02]  /*1fd0*/  IMAD.U32 R35, R35, 0x10000, RZ ;  /* 0x0001000023237824 */ /* 0x000fe400078e00ff */
[----:B------:R-:W-:Y:S01]  /*1fe0*/  IMAD.U32 R38, R38, 0x10000, RZ ;  /* 0x0001000026267824 */ /* 0x000fe200078e00ff */
[----:B---3--:R-:W-:Y:S01]  /*1ff0*/  FADD R39, R4, R39 ;  /* 0x0000002704277221 */ /* 0x008fe20000000000 */
[----:B------:R-:W-:Y:S01]  /*2000*/  FADD R40, R6, R35 ;  /* 0x0000002306287221 */ /* 0x000fe20000000000 */
[----:B----4-:R-:W-:Y:S01]  /*2010*/  PRMT R4, R19, 0x7632, R4 ;  /* 0x0000763213047816 */ /* 0x010fe20000000004 */
[----:B------:R-:W-:Y:S01]  /*2020*/  FADD R38, R5, R38 ;  /* 0x0000002605267221 */ /* 0x000fe20000000000 */
[C---:B------:R-:W-:Y:S01]  /*2030*/  IMAD.U32 R5, R18.reuse, 0x10000, RZ ;  /* 0x0001000012057824 */ /* 0x040fe200078e00ff */
[----:B------:R-:W-:Y:S01]  /*2040*/  PRMT R18, R18, 0x7632, R18 ;  /* 0x0000763212127816 */ /* 0x000fe20000000012 */
[----:B-1----:R-:W-:Y:S01]  /*2050*/  IMAD.U32 R37, R19, 0x10000, RZ ;  /* 0x0001000013257824 */ /* 0x002fe200078e00ff */
[----:B------:R-:W-:Y:S01]  /*2060*/  FADD R39, R39, 1 ;  /* 0x3f80000027277421 */ /* 0x000fe20000000000 */
[----:B-----5:R-:W-:Y:S01]  /*2070*/  FADD R19, R8, R5 ;  /* 0x0000000508137221 */ /* 0x020fe20000000000 */
[----:B------:R-:W-:Y:S01]  /*2080*/  IMAD.U32 R4, R4, 0x10000, RZ ;  /* 0x0001000004047824 */ /* 0x000fe200078e00ff */
[----:B------:R-:W-:Y:S01]  /*2090*/  SHF.L.U32 R5, R16, 0x10, RZ ;  /* 0x0000001010057819 */ /* 0x000fe200000006ff */
[----:B------:R-:W-:Y:S01]  /*20a0*/  IMAD.U32 R35, R17, 0x10000, RZ ;  /* 0x0001000011237824 */ /* 0x000fe200078e00ff */
[----:B------:R-:W-:Y:S01]  /*20b0*/  FADD R37, R10, R37 ;  /* 0x000000250a257221 */ /* 0x000fe20000000000 */
[----:B------:R-:W-:Y:S01]  /*20c0*/  FADD R10, R11, R4 ;  /* 0x000000040b0a7221 */ /* 0x000fe20000000000 */
[----:B------:R-:W-:Y:S01]  /*20d0*/  PRMT R16, R16, 0x7632, R16 ;  /* 0x0000763210107816 */ /* 0x000fe20000000010 */
[C---:B------:R-:W-:Y:S01]  /*20e0*/  FADD R6, -R0.reuse, R35 ;  /* 0x0000002300067221 */ /* 0x040fe20000000100 */
[----:B------:R-:W-:Y:S01]  /*20f0*/  FADD R4, -R0, R5 ;  /* 0x0000000500047221 */ /* 0x000fe20000000100 */
[----:B------:R-:W-:Y:S01]  /*2100*/  FADD R11, R40, 1 ;  /* 0x3f800000280b7421 */ /* 0x000fe20000000000 */
[----:B------:R-:W-:Y:S01]  /*2110*/  IMAD.U32 R18, R18, 0x10000, RZ ;  /* 0x0001000012127824 */ /* 0x000fe200078e00ff */
[C---:B0-----:R-:W-:Y:S01]  /*2120*/  FMUL R6, R31.reuse, R6 ;  /* 0x000000061f067220 */ /* 0x041fe20000400000 */
[----:B------:R-:W-:Y:S01]  /*2130*/  FMUL R4, R31, R4 ;  /* 0x000000041f047220 */ /* 0x000fe20000400000 */
[----:B------:R-:W-:Y:S01]  /*2140*/  IMAD.U32 R5, R16, 0x10000, RZ ;  /* 0x0001000010057824 */ /* 0x000fe200078e00ff */
[----:B------:R-:W-:Y:S01]  /*2150*/  PRMT R17, R17, 0x7632, R17 ;  /* 0x0000763211117816 */ /* 0x000fe20000000011 */
[----:B------:R-:W-:Y:S01]  /*2160*/  FFMA R11, R6, R11, R37 ;  /* 0x0000000b060b7223 */ /* 0x000fe20000000025 */
[----:B------:R-:W-:Y:S01]  /*2170*/  FFMA R6, R4, R39, R19 ;  /* 0x0000002704067223 */ /* 0x000fe20000000013 */
[----:B------:R-:W-:Y:S01]  /*2180*/  FADD R4, -R0, R5 ;  /* 0x0000000500047221 */ /* 0x000fe20000000100 */
[----:B------:R-:W-:Y:S01]  /*2190*/  IMAD.U32 R34, R34, 0x10000, RZ ;  /* 0x0001000022227824 */ /* 0x000fe200078e00ff */
[----:B------:R-:W-:Y:S01]  /*21a0*/  FADD R9, R9, R18 ;  /* 0x0000001209097221 */ /* 0x000fe20000000000 */
[----:B------:R-:W-:Y:S01]  /*21b0*/  FADD R5, R38, 1 ;  /* 0x3f80000026057421 */ /* 0x000fe20000000000 */
[----:B------:R-:W-:Y:S01]  /*21c0*/  FMUL R4, R31, R4 ;  /* 0x000000041f047220 */ /* 0x000fe20000400000 */
[----:B------:R-:W-:Y:S01]  /*21d0*/  IMAD.U32 R17, R17, 0x10000, RZ ;  /* 0x0001000011117824 */ /* 0x000fe200078e00ff */
[----:B------:R-:W-:Y:S01]  /*21e0*/  FSETP.GEU.AND P5, PT, R30, R11, PT ;  /* 0x0000000b1e00720b */ /* 0x000fe20003fae000 */
[----:B------:R-:W-:Y:S01]  /*21f0*/  FADD R7, R7, R34 ;  /* 0x0000002207077221 */ /* 0x000fe20000000000 */
[----:B------:R-:W-:Y:S01]  /*2200*/  FFMA R5, R4, R5, R9 ;  /* 0x0000000504057223 */ /* 0x000fe20000000009 */
[----:B------:R-:W-:Y:S01]  /*2210*/  FADD R4, -R0, R17 ;  /* 0x0000001100047221 */ /* 0x000fe20000000100 */
[-C--:B------:R-:W-:Y:S01]  /*2220*/  FSEL R19, R30, R11.reuse, !P5 ;  /* 0x0000000b1e137208 */ /* 0x080fe20006800000 */
[----:B------:R-:W-:Y:S01]  /*2230*/  FADD R8, R7, 1 ;  /* 0x3f80000007087421 */ /* 0x000fe20000000000 */
[----:B------:R-:W-:Y:S01]  /*2240*/  FSETP.GT.AND P6, PT, R28, R11, PT ;  /* 0x0000000b1c00720b */ /* 0x000fe20003fc4000 */
[----:B------:R-:W-:Y:S01]  /*2250*/  FMUL R7, R31, R4 ;  /* 0x000000041f077220 */ /* 0x000fe20000400000 */
[----:B------:R-:W-:-:S02]  /*2260*/  FSETP.GEU.AND P5, PT, R25, R6, PT ;  /* 0x000000061900720b */ /* 0x000fc40003fae000 */
[----:B------:R-:W-:Y:S01]  /*2270*/  @!P1 FSEL R30, R30, R19, P4 ;  /* 0x000000131e1e9208 */ /* 0x000fe20002000000 */
[----:B------:R-:W-:Y:S01]  /*2280*/  FFMA R8, R7, R8, R10 ;  /* 0x0000000807087223 */ /* 0x000fe2000000000a */
[C---:B------:R-:W-:Y:S02]  /*2290*/  FSETP.NAN.AND P4, PT, R28.reuse, R28, PT ;  /* 0x0000001c1c00720b */ /* 0x040fe40003f88000 */
[----:B------:R-:W-:Y:S02]  /*22a0*/  FSEL R9, R28, R11, P6 ;  /* 0x0000000b1c097208 */ /* 0x000fe40003000000 */
[CC--:B------:R-:W-:Y:S02]  /*22b0*/  FSEL R4, R25.reuse, R6.reuse, !P5 ;  /* 0x0000000619047208 */ /* 0x0c0fe40006800000 */
[----:B------:R-:W-:Y:S02]  /*22c0*/  FSETP.NAN.AND P6, PT, R25, R25, PT ;  /* 0x000000191900720b */ /* 0x000fe40003fc8000 */
[----:B------:R-:W-:-:S02]  /*22d0*/  FSETP.GT.AND P5, PT, R13, R6, PT ;  /* 0x000000060d00720b */ /* 0x000fc40003fa4000 */
[----:B------:R-:W-:Y:S02]  /*22e0*/  @!P1 FSEL R28, R28, R9, P4 ;  /* 0x000000091c1c9208 */ /* 0x000fe40002000000 */
[----:B------:R-:W-:Y:S02]  /*22f0*/  F2FP.BF16.PACK_AB R10, R5, R6 ;  /* 0x00000006050a723e */ /* 0x000fe400000010ff */
[----:B------:R-:W-:Y:S02]  /*2300*/  @!P1 FSEL R25, R25, R4, P6 ;  /* 0x0000000419199208 */ /* 0x000fe40003000000 */
[C---:B------:R-:W-:Y:S02]  /*2310*/  FSETP.NAN.AND P4, PT, R13.reuse, R13, PT ;  /* 0x0000000d0d00720b */ /* 0x040fe40003f88000 */
[----:B------:R-:W-:Y:S02]  /*2320*/  FSEL R6, R13, R6, P5 ;  /* 0x000000060d067208 */ /* 0x000fe40002800000 */
[----:B------:R-:W-:-:S02]  /*2330*/  FSETP.GEU.AND P6, PT, R23, R8, PT ;  /* 0x000000081700720b */ /* 0x000fc40003fce000 */
[----:B------:R-:W-:Y:S02]  /*2340*/  @!P1 FSEL R13, R13, R6, P4 ;  /* 0x000000060d0d9208 */ /* 0x000fe40002000000 */
[CC--:B------:R-:W-:Y:S02]  /*2350*/  FSEL R4, R23.reuse, R8.reuse, !P6 ;  /* 0x0000000817047208 */ /* 0x0c0fe40007000000 */
[----:B------:R-:W-:Y:S02]  /*2360*/  FSETP.NAN.AND P4, PT, R23, R23, PT ;  /* 0x000000171700720b */ /* 0x000fe40003f88000 */
[----:B------:R-:W-:Y:S02]  /*2370*/  FSETP.GT.AND P5, PT, R21, R8, PT ;  /* 0x000000081500720b */ /* 0x000fe40003fa4000 */
[----:B------:R-:W-:Y:S02]  /*2380*/  @!P1 FSEL R23, R23, R4, P4 ;  /* 0x0000000417179208 */ /* 0x000fe40002000000 */
[----:B------:R-:W-:-:S02]  /*2390*/  FSETP.GEU.AND P4, PT, R20, R5, PT ;  /* 0x000000051400720b */ /* 0x000fc40003f8e000 */
[C---:B------:R-:W-:Y:S02]  /*23a0*/  FSETP.NAN.AND P6, PT, R20.reuse, R20, PT ;  /* 0x000000141400720b */ /* 0x040fe40003fc8000 */
[----:B------:R-:W-:Y:S02]  /*23b0*/  FSEL R7, R20, R5, !P4 ;  /* 0x0000000514077208 */ /* 0x000fe40006000000 */
[----:B------:R-:W-:Y:S02]  /*23c0*/  F2FP.BF16.PACK_AB R11, R8, R11 ;  /* 0x0000000b080b723e */ /* 0x000fe400000010ff */
[C---:B------:R-:W-:Y:S02]  /*23d0*/  FSEL R8, R21.reuse, R8, P5 ;  /* 0x0000000815087208 */ /* 0x040fe40002800000 */
[----:B------:R-:W-:Y:S01]  /*23e0*/  @!P1 FSEL R20, R20, R7, P6 ;  /* 0x0000000714149208 */ /* 0x000fe20003000000 */
[----:B------:R0:W-:Y:S01]  /*23f0*/  @!P1 STG.E.64 [R32.64], R10 ;  /* 0x0000000a20009986 */ /* 0x0001e2000c101b06 */
[----:B------:R-:W-:-:S02]  /*2400*/  FSETP.NAN.AND P5, PT, R21, R21, PT ;  /* 0x000000151500720b */ /* 0x000fc40003fa8000 */
[----:B------:R-:W-:Y:S02]  /*2410*/  PLOP3.LUT P6, PT, PT, PT, UP0, 0x40, 0x0 ;  /* 0x000000000000781c */ /* 0x000fe40003fce808 */
[----:B------:R-:W-:Y:S02]  /*2420*/  @!P1 FSEL R21, R21, R8, P5 ;  /* 0x0000000815159208 */ /* 0x000fe40002800000 */
[----:B------:R-:W-:Y:S02]  /*2430*/  IADD3 R14, P5, R14, 0x200, RZ ;  /* 0x000002000e0e7810 */ /* 0x000fe40007fbe0ff */
[----:B------:R-:W-:-:S03]  /*2440*/  FSETP.GT.AND P4, PT, R22, R5, PT ;  /* 0x000000051600720b */ /* 0x000fc60003f84000 */
[----:B------:R-:W-:Y:S01]  /*2450*/  IMAD.X R15, RZ, RZ, R15, P5 ;  /* 0x000000ffff0f7224 */ /* 0x000fe200028e060f */
[----:B------:R-:W-:Y:S02]  /*2460*/  FSEL R5, R22, R5, P4 ;  /* 0x0000000516057208 */ /* 0x000fe40002000000 */
[----:B------:R-:W-:Y:S02]  /*2470*/  IADD3 R2, P4, R2, 0x400, RZ ;  /* 0x0000040002027810 */ /* 0x000fe40007f9e0ff */
[----:B------:R-:W-:-:S03]  /*2480*/  FSETP.NAN.AND P5, PT, R22, R22, PT ;  /* 0x000000161600720b */ /* 0x000fc60003fa8000 */
[----:B------:R-:W-:Y:S01]  /*2490*/  IMAD.X R3, RZ, RZ, R3, P4 ;  /* 0x000000ffff037224 */ /* 0x000fe200020e0603 */
[----:B------:R-:W-:Y:S01]  /*24a0*/  @!P1 FSEL R22, R22, R5, P5 ;  /* 0x0000000516169208 */ /* 0x000fe20002800000 */
[----:B0-----:R-:W-:Y:S05]  /*24b0*/  @P6 BRA `(.L_x_1) ;  /* 0xfffff9e000006947 */ /* 0x001fea000383ffff */
[----:B------:R-:W-:Y:S01]  /*24c0*/  BAR.SYNC.DEFER_BLOCKING 0x0 ;  /* 0x0000000000007b1d */ /* 0x000fe20000010000 */
[C---:B------:R-:W-:Y:S02]  /*24d0*/  FSETP.NAN.AND P4, PT, R25.reuse, R25, PT ;  /* 0x000000191900720b */ /* 0x040fe40003f88000 */
[CC--:B------:R-:W-:Y:S02]  /*24e0*/  FSETP.GEU.AND P5, PT, R25.reuse, R20.reuse, PT ;  /* 0x000000141900720b */ /* 0x0c0fe40003fae000 */
[C---:B------:R-:W-:Y:S01]  /*24f0*/  FSEL R20, R25.reuse, R20, P4 ;  /* 0x0000001419147208 */ /* 0x040fe20002000000 */
[----:B------:R-:W-:Y:S02]  /*2500*/  UMOV UR4, 0xffffff00 ;  /* 0xffffff0000047882 */ /* 0x000fe40000000000 */
[----:B------:R-:W-:Y:S01]  /*2510*/  UMOV UR5, 0xffffffff ;  /* 0xffffffff00057882 */ /* 0x000fe20000000000 */
[----:B------:R-:W-:-:S04]  /*2520*/  FSEL R25, R25, R20, !P5 ;  /* 0x0000001419197208 */ /* 0x000fc80006800000 */
[C---:B------:R-:W-:Y:S02]  /*2530*/  FSETP.GEU.AND P5, PT, R25.reuse, R30, PT ;  /* 0x0000001e1900720b */ /* 0x040fe40003fae000 */
[----:B------:R-:W-:-:S11]  /*2540*/  FSETP.NAN.AND P4, PT, R25, R25, PT ;  /* 0x000000191900720b */ /* 0x000fd60003f88000 */
[----:B------:R-:W-:-:S04]  /*2550*/  @P5 FSEL R25, R25, R30, P4 ;  /* 0x0000001e19195208 */ /* 0x000fc80002000000 */
[C---:B------:R-:W-:Y:S02]  /*2560*/  FSETP.GEU.AND P5, PT, R25.reuse, R23, PT ;  /* 0x000000171900720b */ /* 0x040fe40003fae000 */
[----:B------:R-:W-:-:S11]  /*2570*/  FSETP.NAN.AND P4, PT, R25, R25, PT ;  /* 0x000000191900720b */ /* 0x000fd60003f88000 */
[----:B------:R-:W-:-:S04]  /*2580*/  @P5 FSEL R25, R25, R23, P4 ;  /* 0x0000001719195208 */ /* 0x000fc80002000000 */
[C---:B------:R-:W-:Y:S01]  /*2590*/  FSETP.NAN.AND P4, PT, R25.reuse, R25, PT ;  /* 0x000000191900720b */ /* 0x040fe20003f88000 */
[----:B------:R-:W0:Y:S02]  /*25a0*/  SHFL.BFLY PT, R0, R25, 0x10, 0x1f ;  /* 0x0e001f0019007f89 */ /* 0x000e2400000e0000 */
[----:B0-----:R-:W-:-:S10]  /*25b0*/  FSETP.GEU.AND P5, PT, R25, R0, PT ;  /* 0x000000001900720b */ /* 0x001fd40003fae000 */
[----:B------:R-:W-:Y:S02]  /*25c0*/  @!P4 FSEL R25, R25, R0, !P5 ;  /* 0x000000001919c208 */ /* 0x000fe40006800000 */
[C---:B------:R-:W-:Y:S02]  /*25d0*/  FSETP.NAN.AND P5, PT, R13.reuse, R13, PT ;  /* 0x0000000d0d00720b */ /* 0x040fe40003fa8000 */
[CC--:B------:R-:W-:Y:S01]  /*25e0*/  FSETP.GT.AND P4, PT, R13.reuse, R22.reuse, PT ;  /* 0x000000160d00720b */ /* 0x0c0fe20003f84000 */
[----:B------:R-:W0:Y:S01]  /*25f0*/  SHFL.BFLY PT, R0, R25, 0x8, 0x1f ;  /* 0x0d001f0019007f89 */ /* 0x000e2200000e0000 */
[----:B------:R-:W-:-:S04]  /*2600*/  FSEL R22, R13, R22, P5 ;  /* 0x000000160d167208 */ /* 0x000fc80002800000 */
[----:B------:R-:W-:-:S04]  /*2610*/  FSEL R13, R13, R22, P4 ;  /* 0x000000160d0d7208 */ /* 0x000fc80002000000 */
[C---:B------:R-:W-:Y:S02]  /*2620*/  FSETP.GT.AND P5, PT, R13.reuse, R28, PT ;  /* 0x0000001c0d00720b */ /* 0x040fe40003fa4000 */
[----:B------:R-:W-:-:S11]  /*2630*/  FSETP.NAN.AND P6, PT, R13, R13, PT ;  /* 0x0000000d0d00720b */ /* 0x000fd60003fc8000 */
[----:B------:R-:W-:Y:S02]  /*2640*/  @!P5 FSEL R13, R13, R28, P6 ;  /* 0x0000001c0d0dd208 */ /* 0x000fe40003000000 */
[----:B0-----:R-:W-:Y:S02]  /*2650*/  FSETP.GEU.AND P4, PT, R25, R0, PT ;  /* 0x000000001900720b */ /* 0x001fe40003f8e000 */
[----:B------:R-:W-:Y:S02]  /*2660*/  FSETP.GT.AND P5, PT, R13, R21, PT ;  /* 0x000000150d00720b */ /* 0x000fe40003fa4000 */
[----:B------:R-:W-:-:S09]  /*2670*/  FSETP.NAN.AND P6, PT, R25, R25, PT ;  /* 0x000000191900720b */ /* 0x000fd20003fc8000 */
[----:B------:R-:W-:Y:S02]  /*2680*/  @P4 FSEL R25, R25, R0, P6 ;  /* 0x0000000019194208 */ /* 0x000fe40003000000 */
[----:B------:R-:W-:-:S03]  /*2690*/  FSETP.NAN.AND P4, PT, R13, R13, PT ;  /* 0x0000000d0d00720b */ /* 0x000fc60003f88000 */
[----:B------:R-:W0:Y:S01]  /*26a0*/  SHFL.BFLY PT, R0, R25, 0x4, 0x1f ;  /* 0x0c801f0019007f89 */ /* 0x000e2200000e0000 */
[----:B------:R-:W-:-:S04]  /*26b0*/  @!P5 FSEL R13, R13, R21, P4 ;  /* 0x000000150d0dd208 */ /* 0x000fc80002000000 */
[----:B------:R-:W-:Y:S01]  /*26c0*/  FSETP.NAN.AND P6, PT, R13, R13, PT ;  /* 0x0000000d0d00720b */ /* 0x000fe20003fc8000 */
[----:B------:R-:W1:Y:S01]  /*26d0*/  SHFL.BFLY PT, R4, R13, 0x10, 0x1f ;  /* 0x0e001f000d047f89 */ /* 0x000e6200000e0000 */
[----:B0-----:R-:W-:Y:S02]  /*26e0*/  FSETP.GEU.AND P4, PT, R25, R0, PT ;  /* 0x000000001900720b */ /* 0x001fe40003f8e000 */
[----:B-1----:R-:W-:-:S09]  /*26f0*/  FSETP.GT.AND P5, PT, R13, R4, PT ;  /* 0x000000040d00720b */ /* 0x002fd20003fa4000 */
[----:B------:R-:W-:Y:S02]  /*2700*/  @!P6 FSEL R13, R13, R4, P5 ;  /* 0x000000040d0de208 */ /* 0x000fe40002800000 */
[----:B------:R-:W-:Y:S02]  /*2710*/  FSETP.NAN.AND P5, PT, R25, R25, PT ;  /* 0x000000191900720b */ /* 0x000fe40003fa8000 */
[----:B------:R-:W-:Y:S01]  /*2720*/  FSETP.NAN.AND P6, PT, R13, R13, PT ;  /* 0x0000000d0d00720b */ /* 0x000fe20003fc8000 */
[----:B------:R-:W0:Y:S01]  /*2730*/  SHFL.BFLY PT, R4, R13, 0x8, 0x1f ;  /* 0x0d001f000d047f89 */ /* 0x000e2200000e0000 */
[----:B------:R-:W-:-:S05]  /*2740*/  @P4 FSEL R25, R25, R0, P5 ;  /* 0x0000000019194208 */ /* 0x000fca0002800000 */
[----:B------:R-:W1:Y:S01]  /*2750*/  SHFL.BFLY PT, R0, R25, 0x2, 0x1f ;  /* 0x0c401f0019007f89 */ /* 0x000e6200000e0000 */
[----:B0-----:R-:W-:Y:S02]  /*2760*/  FSETP.GT.AND P5, PT, R13, R4, PT ;  /* 0x000000040d00720b */ /* 0x001fe40003fa4000 */
[----:B-1----:R-:W-:-:S11]  /*2770*/  FSETP.GEU.AND P4, PT, R25, R0, PT ;  /* 0x000000001900720b */ /* 0x002fd60003f8e000 */
        /* <DEDUP_REMOVED lines=8> */
[----:B------:R-:W-:Y:S01]  /*2800*/  @!P5 FSEL R13, R13, R4, P6 ;  /* 0x000000040d0dd208 */ /* 0x000fe20003000000 */
[----:B------:R-:W-:Y:S01]  /*2810*/  IMAD.SHL.U32 R4, R24, 0x2, RZ ;  /* 0x0000000218047824 */ /* 0x000fe200078e00ff */
[----:B------:R-:W-:-:S04]  /*2820*/  FSETP.NAN.AND P5, PT, R25, R25, PT ;  /* 0x000000191900720b */ /* 0x000fc80003fa8000 */
[----:B------:R-:W-:Y:S02]  /*2830*/  @P4 SEL R25, R25, R0, P5 ;  /* 0x0000000019194207 */ /* 0x000fe40002800000 */
[----:B------:R-:W0:Y:S01]  /*2840*/  SHFL.BFLY PT, R0, R13, 0x2, 0x1f ;  /* 0x0c401f000d007f89 */ /* 0x000e2200000e0000 */
[----:B------:R-:W-:-:S03]  /*2850*/  FSETP.NAN.AND P5, PT, R13, R13, PT ;  /* 0x0000000d0d00720b */ /* 0x000fc60003fa8000 */
[----:B------:R-:W-:Y:S04]  /*2860*/  @!P2 STS [R12], R25 ;  /* 0x000000190c00a388 */ /* 0x000fe80000000800 */
[----:B------:R-:W-:Y:S01]  /*2870*/  BAR.SYNC.DEFER_BLOCKING 0x0 ;  /* 0x0000000000007b1d */ /* 0x000fe20000010000 */
[----:B0-----:R-:W-:-:S05]  /*2880*/  FSETP.GT.AND P4, PT, R13, R0, PT ;  /* 0x000000000d00720b */ /* 0x001fca0003f84000 */
[----:B------:R-:W-:Y:S08]  /*2890*/  @!P3 LDS R2, [R26.X4] ;  /* 0x000000001a02b984 */ /* 0x000ff00000004800 */
[----:B------:R-:W-:-:S05]  /*28a0*/  @!P4 FSEL R13, R13, R0, P5 ;  /* 0x000000000d0dc208 */ /* 0x000fca0002800000 */
[----:B------:R-:W0:Y:S02]  /*28b0*/  SHFL.BFLY PT, R0, R13, 0x1, 0x1f ;  /* 0x0c201f000d007f89 */ /* 0x000e2400000e0000 */
[----:B0-----:R-:W-:Y:S02]  /*28c0*/  FSETP.GT.AND P4, PT, R13, R0, PT ;  /* 0x000000000d00720b */ /* 0x001fe40003f84000 */
[----:B------:R-:W0:Y:S01]  /*28d0*/  SHFL.BFLY PT, R3, R2, 0x1, 0x1f ;  /* 0x0c201f0002037f89 */ /* 0x000e2200000e0000 */
[C---:B------:R-:W-:Y:S02]  /*28e0*/  FSETP.NAN.AND P5, PT, R2.reuse, R2, PT ;  /* 0x000000020200720b */ /* 0x040fe40003fa8000 */
[----:B0-----:R-:W-:-:S04]  /*28f0*/  FSETP.GEU.AND P6, PT, R2, R3, PT ;  /* 0x000000030200720b */ /* 0x001fc80003fce000 */
[C---:B------:R-:W-:Y:S02]  /*2900*/  SEL R3, R2.reuse, R3, !P6 ;  /* 0x0000000302037207 */ /* 0x040fe40007000000 */
[C---:B------:R-:W-:Y:S02]  /*2910*/  FSETP.NAN.AND P6, PT, R13.reuse, R13, PT ;  /* 0x0000000d0d00720b */ /* 0x040fe40003fc8000 */
[----:B------:R-:W-:Y:S02]  /*2920*/  SEL R3, R2, R3, P5 ;  /* 0x0000000302037207 */ /* 0x000fe40002800000 */
[----:B------:R-:W-:-:S03]  /*2930*/  @!P4 SEL R13, R13, R0, P6 ;  /* 0x000000000d0dc207 */ /* 0x000fc60003000000 */
[----:B------:R-:W-:Y:S04]  /*2940*/  @P0 STS [R26.X4], R3 ;  /* 0x000000031a000388 */ /* 0x000fe80000004800 */
[----:B------:R-:W-:Y:S06]  /*2950*/  BAR.SYNC.DEFER_BLOCKING 0x0 ;  /* 0x0000000000007b1d */ /* 0x000fec0000010000 */
[----:B------:R-:W-:Y:S04]  /*2960*/  LDS R0, [RZ] ;  /* 0x00000000ff007984 */ /* 0x000fe80000000800 */
[----:B------:R-:W-:Y:S06]  /*2970*/  BAR.SYNC.DEFER_BLOCKING 0x0 ;  /* 0x0000000000007b1d */ /* 0x000fec0000010000 */
[----:B------:R-:W-:Y:S04]  /*2980*/  @!P2 STS [R12], R13 ;  /* 0x0000000d0c00a388 */ /* 0x000fe80000000800 */
[----:B------:R-:W-:Y:S06]  /*2990*/  BAR.SYNC.DEFER_BLOCKING 0x0 ;  /* 0x0000000000007b1d */ /* 0x000fec0000010000 */
[----:B------:R-:W0:Y:S04]  /*29a0*/  @!P3 LDS R5, [R26.X4] ;  /* 0x000000001a05b984 */ /* 0x000e280000004800 */
[----:B0-----:R-:W0:Y:S01]  /*29b0*/  SHFL.BFLY PT, R2, R5, 0x1, 0x1f ;  /* 0x0c201f0005027f89 */ /* 0x001e2200000e0000 */
[----:B------:R-:W-:-:S02]  /*29c0*/  FSETP.NAN.AND P3, PT, R5, R5, PT ;  /* 0x000000050500720b */ /* 0x000fc40003f68000 */
[----:B0-----:R-:W-:-:S04]  /*29d0*/  FSETP.GT.AND P2, PT, R5, R2, PT ;  /* 0x000000020500720b */ /* 0x001fc80003f44000 */
[----:B------:R-:W-:-:S04]  /*29e0*/  SEL R2, R5, R2, P2 ;  /* 0x0000000205027207 */ /* 0x000fc80001000000 */
[----:B------:R-:W-:-:S05]  /*29f0*/  SEL R3, R5, R2, P3 ;  /* 0x0000000205037207 */ /* 0x000fca0001800000 */
[----:B------:R0:W-:Y:S04]  /*2a00*/  @P0 STS [R26.X4], R3 ;  /* 0x000000031a000388 */ /* 0x0001e80000004800 */
[----:B------:R-:W-:Y:S01]  /*2a10*/  BAR.SYNC.DEFER_BLOCKING 0x0 ;  /* 0x0000000000007b1d */ /* 0x000fe20000010000 */
[----:B------:R-:W-:-:S04]  /*2a20*/  FSETP.GE.AND P0, PT, R0, RZ, PT ;  /* 0x000000ff0000720b */ /* 0x000fc80003f06000 */
[----:B------:R-:W-:Y:S02]  /*2a30*/  FSEL R2, R0, RZ, !P0 ;  /* 0x000000ff00027208 */ /* 0x000fe40004000000 */
[----:B0-----:R-:W-:-:S03]  /*2a40*/  SHF.R.S32.HI R3, RZ, 0x1f, R24 ;  /* 0x0000001fff037819 */ /* 0x001fc60000011418 */
[----:B------:R-:W-:Y:S01]  /*2a50*/  FADD R2, RZ, -R2 ;  /* 0x80000002ff027221 */ /* 0x000fe20000000000 */
[----:B------:R-:W-:-:S04]  /*2a60*/  SHF.L.U64.HI R24, R24, 0x1, R3 ;  /* 0x0000000118187819 */ /* 0x000fc80000010203 */
[----:B------:R-:W-:Y:S01]  /*2a70*/  FSETP.NAN.AND P2, PT, R2, R2, PT ;  /* 0x000000020200720b */ /* 0x000fe20003f48000 */
[----:B------:R-:W0:Y:S02]  /*2a80*/  LDS R7, [RZ] ;  /* 0x00000000ff077984 */ /* 0x000e240000000800 */
[C---:B0-----:R-:W-:Y:S02]  /*2a90*/  FSETP.GTU.AND P0, PT, R7.reuse, RZ, PT ;  /* 0x000000ff0700720b */ /* 0x041fe40003f0c000 */
[C---:B------:R-:W-:Y:S02]  /*2aa0*/  F2FP.BF16.PACK_AB R0, R7.reuse, R0 ;  /* 0x000000000700723e */ /* 0x040fe400000010ff */
[----:B------:R-:W-:Y:S01]  /*2ab0*/  FSEL R5, R7, RZ, P0 ;  /* 0x000000ff07057208 */ /* 0x000fe20000000000 */
[----:B------:R-:W-:Y:S01]  /*2ac0*/  IMAD.MOV.U32 R7, RZ, RZ, 0x3e800000 ;  /* 0x3e800000ff077424 */ /* 0x000fe200078e00ff */
[----:B------:R-:W-:Y:S02]  /*2ad0*/  PRMT R8, R0, 0x7632, R8 ;  /* 0x0000763200087816 */ /* 0x000fe40000000008 */
[----:B------:R-:W-:-:S04]  /*2ae0*/  FSETP.GT.AND P0, PT, R2, R5, PT ;  /* 0x000000050200720b */ /* 0x000fc80003f04000 */
[----:B------:R-:W-:-:S05]  /*2af0*/  @!P2 FSEL R2, R2, R5, P0 ;  /* 0x000000050202a208 */ /* 0x000fca0000000000 */
[----:B------:R-:W-:Y:S01]  /*2b00*/  FMUL R6, R2, 0.0078740157186985015869 ;  /* 0x3c01020402067820 */ /* 0x000fe20000400000 */
[C---:B------:R-:W-:Y:S02]  /*2b10*/  IADD3 R2, P4, R4.reuse, c[0x0][0x1b0], RZ ;  /* 0x00006c0004027a10 */ /* 0x040fe40007f9e0ff */
[----:B------:R-:W-:Y:S02]  /*2b20*/  IADD3 R4, P5, R4, c[0x0][0x1b8], RZ ;  /* 0x00006e0004047a10 */ /* 0x000fe40007fbe0ff */
[C---:B------:R-:W-:Y:S02]  /*2b30*/  FSETP.GT.AND P0, PT, R6.reuse, 9.9999997473787516356e-06, PT ;  /* 0x3727c5ac0600780b */ /* 0x040fe40003f04000 */
[----:B------:R-:W-:Y:S02]  /*2b40*/  FSETP.NAN.AND P2, PT, R6, R6, PT ;  /* 0x000000060600720b */ /* 0x000fe40003f48000 */
[C---:B------:R-:W-:Y:S02]  /*2b50*/  IADD3.X R3, R24.reuse, c[0x0][0x1b4], RZ, P4, !PT ;  /* 0x00006d0018037a10 */ /* 0x040fe400027fe4ff */
[----:B------:R-:W-:-:S07]  /*2b60*/  IADD3.X R5, R24, c[0x0][0x1bc], RZ, P5, !PT ;  /* 0x00006f0018057a10 */ /* 0x000fce0002ffe4ff */
[----:B------:R-:W-:Y:S02]  /*2b70*/  @!P0 FSEL R6, R6, 9.9999997473787516356e-06, P2 ;  /* 0x3727c5ac06068808 */ /* 0x000fe40001000000 */
[----:B------:R-:W-:Y:S02]  /*2b80*/  ISETP.EQ.AND P0, PT, R29, RZ, !P1 ;  /* 0x000000ff1d00720c */ /* 0x000fe40004f02270 */
[C---:B------:R-:W-:Y:S02]  /*2b90*/  FSETP.GT.AND P2, PT, |R6|.reuse, 8.50705917302346158658e+37, PT ;  /* 0x7e8000000600780b */ /* 0x040fe40003f44200 */
[----:B------:R-:W-:Y:S02]  /*2ba0*/  FSETP.GEU.AND P3, PT, |R6|, 1.175494350822287508e-38, PT ;  /* 0x008000000600780b */ /* 0x000fe40003f6e200 */
[----:B------:R-:W-:-:S07]  /*2bb0*/  FSEL R7, R7, 1, P2 ;  /* 0x3f80000007077808 */ /* 0x000fce0001000000 */
[----:B------:R0:W-:Y:S02]  /*2bc0*/  @P0 STG.E.U16 [R2.64], R0 ;  /* 0x0000000002000986 */ /* 0x0001e4000c101506 */
[----:B------:R-:W-:Y:S02]  /*2bd0*/  @P2 FMUL R6, R6, 0.25 ;  /* 0x3e80000006062820 */ /* 0x000fe40000400000 */
[----:B------:R0:W-:Y:S01]  /*2be0*/  @P0 STG.E.U16 [R4.64], R8 ;  /* 0x0000000804000986 */ /* 0x0001e2000c101506 */
[----:B------:R-:W-:Y:S01]  /*2bf0*/  @!P3 FMUL R7, R7, 16777216 ;  /* 0x4b8000000707b820 */ /* 0x000fe20000400000 */
[----:B------:R-:W-:-:S06]  /*2c00*/  @!P3 FMUL R6, R6, 16777216 ;  /* 0x4b8000000606b820 */ /* 0x000fcc0000400000 */
[----:B------:R-:W1:Y:S02]  /*2c10*/  MUFU.RCP R6, R6 ;  /* 0x0000000600067308 */ /* 0x000e640000001000 */
[----:B01----:R-:W-:-:S06]  /*2c20*/  FMUL R7, R6, R7 ;  /* 0x0000000706077220 */ /* 0x003fcc0000400000 */
.L_x_2:
[----:B------:R-:W-:Y:S01]  /*2c30*/  UIADD3 UR4, UP0, UR4, 0x100, URZ ;  /* 0x0000010004047890 */ /* 0x000fe2000ff1e03f */
[----:B0-----:R-:W-:Y:S01]  /*2c40*/  IMAD.MOV.U32 R3, RZ, RZ, 0x2 ;  /* 0x00000002ff037424 */ /* 0x001fe200078e00ff */
[----:B------:R-:W-:-:S04]  /*2c50*/  CS2R R4, SRZ ;  /* 0x0000000000047805 */ /* 0x000fc8000001ff00 */
[----:B------:R-:W-:-:S05]  /*2c60*/  IADD3 R10, R27, UR4, RZ ;  /* 0x000000041b0a7c10 */ /* 0x000fca000fffe0ff */
[----:B------:R-:W-:-:S05]  /*2c70*/  IMAD.WIDE R2, R10, R3, c[0x0][0x1a8] ;  /* 0x00006a000a027625 */ /* 0x000fca00078e0203 */
[----:B------:R-:W2:Y:S01]  /*2c80*/  @!P1 LDG.E.EF.64 R4, [R2.64] ;  /* 0x0000000602049981 */ /* 0x000ea2000c0e1b00 */
[----:B------:R-:W-:Y:S02]  /*2c90*/  UIADD3.X UR5, URZ, UR5, URZ, UP0, !UPT ;  /* 0x000000053f057290 */ /* 0x000fe400087fe43f */
[----:B------:R-:W-:-:S04]  /*2ca0*/  UISETP.GE.U32.AND UP0, UPT, UR4, 0xb00, UPT ;  /* 0x00000b000400788c */ /* 0x000fc8000bf06070 */
[----:B------:R-:W-:Y:S01]  /*2cb0*/  UISETP.GE.U32.AND.EX UP0, UPT, UR5, URZ, UPT, UP0 ;  /* 0x0000003f0500728c */ /* 0x000fe2000bf06100 */
[C---:B--2---:R-:W-:Y:S01]  /*2cc0*/  PRMT R0, R4.reuse, 0x7632, R0 ;  /* 0x0000763204007816 */ /* 0x044fe20000000000 */
[----:B------:R-:W-:-:S04]  /*2cd0*/  IMAD.U32 R4, R4, 0x10000, RZ ;  /* 0x0001000004047824 */ /* 0x000fc800078e00ff */
[----:B------:R-:W-:Y:S01]  /*2ce0*/  IMAD.U32 R0, R0, 0x10000, RZ ;  /* 0x0001000000007824 */ /* 0x000fe200078e00ff */
[----:B------:R-:W-:-:S03]  /*2cf0*/  FMUL R4, R7, R4 ;  /* 0x0000000407047220 */ /* 0x000fc60000400000 */
[----:B------:R-:W-:Y:S01]  /*2d00*/  FMUL R6, R7, R0 ;  /* 0x0000000007067220 */ /* 0x000fe20000400000 */
[C---:B------:R-:W-:Y:S01]  /*2d10*/  IMAD.U32 R0, R5.reuse, 0x10000, RZ ;  /* 0x0001000005007824 */ /* 0x040fe200078e00ff */
[----:B------:R-:W-:Y:S01]  /*2d20*/  PRMT R5, R5, 0x7632, R5 ;  /* 0x0000763205057816 */ /* 0x000fe20000000005 */
[----:B------:R-:W0:Y:S02]  /*2d30*/  FRND R4, R4 ;  /* 0x0000000400047307 */ /* 0x000e240000201000 */
[----:B------:R-:W-:Y:S02]  /*2d40*/  FMUL R8, R7, R0 ;  /* 0x0000000007087220 */ /* 0x000fe40000400000 */
[----:B------:R-:W-:-:S04]  /*2d50*/  IMAD.U32 R0, R5, 0x10000, RZ ;  /* 0x0001000005007824 */ /* 0x000fc800078e00ff */
[----:B------:R-:W1:Y:S01]  /*2d60*/  FRND R6, R6 ;  /* 0x0000000600067307 */ /* 0x000e620000201000 */
[----:B------:R-:W-:-:S07]  /*2d70*/  FMUL R0, R7, R0 ;  /* 0x0000000007007220 */ /* 0x000fce0000400000 */
[----:B------:R-:W2:Y:S01]  /*2d80*/  FRND R8, R8 ;  /* 0x0000000800087307 */ /* 0x000ea20000201000 */
[C---:B0-----:R-:W-:Y:S02]  /*2d90*/  FSETP.GT.AND P2, PT, R4.reuse, -127, PT ;  /* 0xc2fe00000400780b */ /* 0x041fe40003f44000 */
[----:B------:R-:W-:-:S05]  /*2da0*/  FSETP.NAN.AND P4, PT, R4, R4, PT ;  /* 0x000000040400720b */ /* 0x000fca0003f88000 */
[----:B------:R-:W0:Y:S01]  /*2db0*/  FRND R0, R0 ;  /* 0x0000000000007307 */ /* 0x000e220000201000 */
[----:B-1----:R-:W-:-:S05]  /*2dc0*/  FSETP.GT.AND P3, PT, R6, -127, PT ;  /* 0xc2fe00000600780b */ /* 0x002fca0003f64000 */
[----:B------:R-:W-:Y:S02]  /*2dd0*/  @!P2 FSEL R4, R4, -127, P4 ;  /* 0xc2fe00000404a808 */ /* 0x000fe40002000000 */
[----:B--2---:R-:W-:Y:S02]  /*2de0*/  FSETP.GT.AND P0, PT, R8, -127, PT ;  /* 0xc2fe00000800780b */ /* 0x004fe40003f04000 */
[C---:B------:R-:W-:Y:S01]  /*2df0*/  FSETP.NAN.AND P4, PT, R6.reuse, R6, PT ;  /* 0x000000060600720b */ /* 0x040fe20003f88000 */
[----:B------:R-:W-:Y:S03]  /*2e00*/  F2I.S16.TRUNC.NTZ R3, R4 ;  /* 0x0000000400037305 */ /* 0x000fe6000020e900 */
[----:B------:R-:W-:Y:S02]  /*2e10*/  @!P3 FSEL R6, R6, -127, P4 ;  /* 0xc2fe00000606b808 */ /* 0x000fe40002000000 */
[----:B0-----:R-:W-:-:S02]  /*2e20*/  FSETP.GT.AND P2, PT, R0, -127, PT ;  /* 0xc2fe00000000780b */ /* 0x001fc40003f44000 */
[----:B------:R-:W-:Y:S01]  /*2e30*/  FSETP.NAN.AND P3, PT, R8, R8, PT ;  /* 0x000000080800720b */ /* 0x000fe20003f68000 */
[----:B------:R-:W0:Y:S01]  /*2e40*/  F2I.S16.TRUNC.NTZ R2, R6 ;  /* 0x0000000600027305 */ /* 0x000e22000020e900 */
[----:B------:R-:W-:Y:S02]  /*2e50*/  FSETP.GEU.AND P6, PT, R6, 127, PT ;  /* 0x42fe00000600780b */ /* 0x000fe40003fce000 */
[----:B------:R-:W-:Y:S02]  /*2e60*/  @!P0 FSEL R8, R8, -127, P3 ;  /* 0xc2fe000008088808 */ /* 0x000fe40001800000 */
[----:B------:R-:W-:Y:S02]  /*2e70*/  FSETP.NAN.AND P0, PT, R0, R0, PT ;  /* 0x000000000000720b */ /* 0x000fe40003f08000 */
[----:B------:R-:W-:Y:S01]  /*2e80*/  FSETP.GEU.AND P4, PT, R4, 127, PT ;  /* 0x42fe00000400780b */ /* 0x000fe20003f8e000 */
[----:B------:R-:W1:Y:S01]  /*2e90*/  F2I.S16.TRUNC.NTZ R9, R8 ;  /* 0x0000000800097305 */ /* 0x000e62000020e900 */
[----:B------:R-:W-:-:S02]  /*2ea0*/  FSETP.NAN.AND P5, PT, R6, R6, PT ;  /* 0x000000060600720b */ /* 0x000fc40003fa8000 */
[----:B------:R-:W-:Y:S02]  /*2eb0*/  @!P2 FSEL R0, R0, -127, P0 ;  /* 0xc2fe00000000a808 */ /* 0x000fe40000000000 */
[----:B------:R-:W-:Y:S02]  /*2ec0*/  FSETP.GEU.AND P2, PT, R8, 127, PT ;  /* 0x42fe00000800780b */ /* 0x000fe40003f4e000 */
[----:B------:R-:W-:Y:S01]  /*2ed0*/  FSETP.GEU.AND P0, PT, R0, 127, PT ;  /* 0x42fe00000000780b */ /* 0x000fe20003f0e000 */
[----:B------:R1:W2:Y:S01]  /*2ee0*/  F2I.S16.TRUNC.NTZ R5, R0 ;  /* 0x0000000000057305 */ /* 0x0002a2000020e900 */
[----:B0-----:R-:W-:Y:S02]  /*2ef0*/  LOP3.LUT R2, R2, 0xffff, RZ, 0xc0, !PT ;  /* 0x0000ffff02027812 */ /* 0x001fe400078ec0ff */
[----:B------:R-:W-:Y:S02]  /*2f00*/  FSETP.NAN.AND P3, PT, R4, R4, PT ;  /* 0x000000040400720b */ /* 0x000fe40003f68000 */
[----:B------:R-:W-:-:S02]  /*2f10*/  LOP3.LUT R3, R3, 0xffff, RZ, 0xc0, !PT ;  /* 0x0000ffff03037812 */ /* 0x000fc400078ec0ff */
[----:B------:R-:W-:Y:S02]  /*2f20*/  @P6 SEL R2, R2, 0x7f, P5 ;  /* 0x0000007f02026807 */ /* 0x000fe40002800000 */
[----:B------:R-:W-:Y:S02]  /*2f30*/  FSETP.NAN.AND P6, PT, R0, R0, PT ;  /* 0x000000000000720b */ /* 0x000fe40003fc8000 */
[----:B------:R-:W-:Y:S02]  /*2f40*/  @P4 SEL R3, R3, 0x7f, P3 ;  /* 0x0000007f03034807 */ /* 0x000fe40001800000 */
[----:B-1----:R-:W-:Y:S02]  /*2f50*/  LOP3.LUT R0, R9, 0xffff, RZ, 0xc0, !PT ;  /* 0x0000ffff09007812 */ /* 0x002fe400078ec0ff */
[----:B------:R-:W-:Y:S02]  /*2f60*/  PRMT R9, R3, 0x3340, R2 ;  /* 0x0000334003097816 */ /* 0x000fe40000000002 */
[----:B--2---:R-:W-:-:S02]  /*2f70*/  LOP3.LUT R5, R5, 0xffff, RZ, 0xc0, !PT ;  /* 0x0000ffff05057812 */ /* 0x004fc400078ec0ff */
[----:B------:R-:W-:Y:S02]  /*2f80*/  FSETP.NAN.AND P5, PT, R8, R8, PT ;  /* 0x000000080800720b */ /* 0x000fe40003fa8000 */
[----:B------:R-:W-:Y:S02]  /*2f90*/  @P0 SEL R5, R5, 0x7f, P6 ;  /* 0x0000007f05050807 */ /* 0x000fe40003000000 */
[----:B------:R-:W-:Y:S02]  /*2fa0*/  SHF.R.S32.HI R3, RZ, 0x1f, R10 ;  /* 0x0000001fff037819 */ /* 0x000fe4000001140a */
[----:B------:R-:W-:Y:S02]  /*2fb0*/  IADD3 R2, P0, R10, c[0x0][0x1c0], RZ ;  /* 0x000070000a027a10 */ /* 0x000fe40007f1e0ff */
[----:B------:R-:W-:Y:S02]  /*2fc0*/  @P2 SEL R0, R0, 0x7f, P5 ;  /* 0x0000007f00002807 */ /* 0x000fe40002800000 */
[----:B------:R-:W-:-:S02]  /*2fd0*/  IADD3.X R3, R3, c[0x0][0x1c4], RZ, P0, !PT ;  /* 0x0000710003037a10 */ /* 0x000fc400007fe4ff */
[----:B------:R-:W-:Y:S02]  /*2fe0*/  PLOP3.LUT P0, PT, PT, PT, UP0, 0x40, 0x0 ;  /* 0x000000000000781c */ /* 0x000fe40003f0e808 */
[----:B------:R-:W-:-:S04]  /*2ff0*/  PRMT R0, R0, 0x3340, R5 ;  /* 0x0000334000007816 */ /* 0x000fc80000000005 */
[----:B------:R-:W-:-:S05]  /*3000*/  PRMT R9, R9, 0x5410, R0 ;  /* 0x0000541009097816 */ /* 0x000fca0000000000 */
[----:B------:R0:W-:Y:S02]  /*3010*/  @!P1 STG.E [R2.64], R9 ;  /* 0x0000000902009986 */ /* 0x0001e4000c101906 */
[----:B------:R-:W-:Y:S05]  /*3020*/  @P0 BRA `(.L_x_2) ;  /* 0xfffffc0000000947 */ /* 0x000fea000383ffff */
[----:B------:R-:W-:Y:S05]  /*3030*/  EXIT ;  /* 0x000000000000794d */ /* 0x000fea0003800000 */
.L_x_3:
[----:B------:R-:W-:-:S00]  /*3040*/  BRA `(.L_x_3) ;  /* 0xfffffff000007947 */ /* 0x000fc0000383ffff */
[----:B------:R-:W-:-:S00]  /*3050*/  NOP ;  /* 0x0000000000007918 */ /* 0x000fc00000000000 */
        /* <DEDUP_REMOVED lines=10> */
.L_x_4:


//--------------------- .nv.global.init           --------------------------
	.section	.nv.global.init,"aw",@progbits
.nv.global.init:
	.type		_$_str,@object
	.size		_$_str,(.L_0 - _$_str)
_$_str:
        /*0000*/ 	.byte	0x5f, 0x5f, 0x43, 0x55, 0x44, 0x41, 0x5f, 0x46, 0x54, 0x5a, 0x00
.L_0:


//--------------------- .nv.shared.triton_red_fused__to_copy_add_amax_amin_clamp_mul_native_layer_norm_reciprocal_12 --------------------------
	.section	.nv.shared.triton_red_fused__to_copy_add_amax_amin_clamp_mul_native_layer_norm_reciprocal_12,"aw",@nobits
	.sectionflags	@""
	.align	16
